	.target	sm_100a

	.elftype	@"ET_EXEC"


//--------------------- .note.nv.tkinfo           --------------------------
	.section	.note.nv.tkinfo,"",@"SHT_NOTE"
	.sectionflags	@"SHF_NOTE_NV_TKINFO"
	.tkinfo
        /*0018*/ 	.word	0x00000002
        /*0030*/ 	.string	""
        /*0030*/ 	.string	"ptxas"
        /*0030*/ 	.string	"Cuda compilation tools, release 13.0, V13.0.88"
        /*0030*/ 	.string	"Build cuda_13.0.r13.0/compiler.36424714_0"
        /*0030*/ 	.string	"-arch sm_100a -m 64 "



//--------------------- .note.nv.cuinfo           --------------------------
	.section	.note.nv.cuinfo,"",@"SHT_NOTE"
	.sectionflags	@"SHF_NOTE_NV_CUINFO"
        /*0018*/ 	.short	0x0002
        /*001a*/ 	.short	0x0064
        /*001c*/ 	.short	0x0082
	.zero		2


//--------------------- .nv.info                  --------------------------
	.section	.nv.info,"",@"SHT_CUDA_INFO"
	.align	4


	//----- nvinfo : EIATTR_REGCOUNT
	.align		4
        /*0000*/ 	.byte	0x04, 0x2f
        /*0002*/ 	.short	(.L_19 - .L_18)
	.align		4
.L_18:
        /*0004*/ 	.word	index@(_ZN7cutlass13device_kernelINS_4gemm6kernel13GemmUniversalIN4cute5tupleIJiiiiEEENS1_10collective13CollectiveMmaINS1_35MainloopSm100TmaUmmaWarpSpecializedILi4ELi2ELi4ENS5_IJNS4_1CILi2EEESB_NSA_ILi1EEEEEEEENS5_IJNSA_ILi256EEENSA_ILi128EEESG_EEENS_6half_tENS5_IJlSC_lEEESI_SJ_NS4_8TiledMMAINS4_8MMA_AtomIJNS4_26SM100_MMA_F16BF16_2x1SM_SSISI_SI_fLi256ELi128ELNS4_4UMMA5MajorE0ELSO_0ELNSN_7ScaleInE0ELSP_0EEEEEENS4_6LayoutINS5_IJSC_SC_SC_EEENS5_IJNSA_ILi0EEESU_SU_EEEEENS5_IJNS4_10UnderscoreESX_SX_EEEEENS4_28SM100_TMA_2SM_LOAD_MULTICASTENS4_14ComposedLayoutINS4_7SwizzleILi3ELi4ELi3EEENS4_18smem_ptr_flag_bitsILi16EEENSS_INS5_IJNSA_ILi8EEENSA_ILi64EEEEEENS5_IJS17_SC_EEEEEEEvNS4_8identityENS4_18SM100_TMA_2SM_LOADES1B_vS1C_EENS_8epilogue10collective18CollectiveEpilogueINS1F_23Sm100TmaWarpSpecializedILi4ELi2ELi32ELb1ELb0EEEJNS5_IJSG_SG_SG_EEENS5_IJNSS_ISG_SC_EENSS_INSA_ILi32EEESC_EEEEESI_SJ_SI_SJ_NS1F_6fusion15FusionCallbacksIS1J_NS1P_17LinearCombinationISI_fSI_fLNS_15FloatRoundStyleE2EEES1K_S1O_JEEENS4_5SM1004TMEM4LOAD26SM100_TMEM_LOAD_32dp32b32xENS4_13SM90_TMA_LOADENS11_INS12_ILi2ELi4ELi3EEES15_NSS_INS5_IJS16_S1M_EEENS5_IJS1M_SC_EEEEEEENS4_39AutoVectorizingCopyWithAssumedAlignmentILi128EEENS4_14SM90_TMA_STOREES24_S26_S26_EEEvvEEEEvNT_6ParamsE)
        /*0008*/ 	.word	0x00000076


	//----- nvinfo : EIATTR_FRAME_SIZE
	.align		4
.L_19:
        /*000c*/ 	.byte	0x04, 0x11
        /*000e*/ 	.short	(.L_21 - .L_20)
	.align		4
.L_20:
        /*0010*/ 	.word	index@($__internal_2_$__cuda_sm10x_tcgen05_guardrail_trap_unallocated_columns_being_dealloced)
        /*0014*/ 	.word	0x00000000


	//----- nvinfo : EIATTR_FRAME_SIZE
	.align		4
.L_21:
        /*0018*/ 	.byte	0x04, 0x11
        /*001a*/ 	.short	(.L_23 - .L_22)
	.align		4
.L_22:
        /*001c*/ 	.word	index@($__internal_1_$__cuda_sm10x_tcgen05_guardrail_trap_phase_invalid_during_alloc)
        /*0020*/ 	.word	0x00000000


	//----- nvinfo : EIATTR_FRAME_SIZE
	.align		4
.L_23:
        /*0024*/ 	.byte	0x04, 0x11
        /*0026*/ 	.short	(.L_25 - .L_24)
	.align		4
.L_24:
        /*0028*/ 	.word	index@($__internal_0_$__cuda_sm10x_tcgen05_guardrail_trap_col_being_dealloced_not_returned_by_alloc)
        /*002c*/ 	.word	0x00000000


	//----- nvinfo : EIATTR_FRAME_SIZE
	.align		4
.L_25:
        /*0030*/ 	.byte	0x04, 0x11
        /*0032*/ 	.short	(.L_27 - .L_26)
	.align		4
.L_26:
        /*0034*/ 	.word	index@(_ZN7cutlass13device_kernelINS_4gemm6kernel13GemmUniversalIN4cute5tupleIJiiiiEEENS1_10collective13CollectiveMmaINS1_35MainloopSm100TmaUmmaWarpSpecializedILi4ELi2ELi4ENS5_IJNS4_1CILi2EEESB_NSA_ILi1EEEEEEEENS5_IJNSA_ILi256EEENSA_ILi128EEESG_EEENS_6half_tENS5_IJlSC_lEEESI_SJ_NS4_8TiledMMAINS4_8MMA_AtomIJNS4_26SM100_MMA_F16BF16_2x1SM_SSISI_SI_fLi256ELi128ELNS4_4UMMA5MajorE0ELSO_0ELNSN_7ScaleInE0ELSP_0EEEEEENS4_6LayoutINS5_IJSC_SC_SC_EEENS5_IJNSA_ILi0EEESU_SU_EEEEENS5_IJNS4_10UnderscoreESX_SX_EEEEENS4_28SM100_TMA_2SM_LOAD_MULTICASTENS4_14ComposedLayoutINS4_7SwizzleILi3ELi4ELi3EEENS4_18smem_ptr_flag_bitsILi16EEENSS_INS5_IJNSA_ILi8EEENSA_ILi64EEEEEENS5_IJS17_SC_EEEEEEEvNS4_8identityENS4_18SM100_TMA_2SM_LOADES1B_vS1C_EENS_8epilogue10collective18CollectiveEpilogueINS1F_23Sm100TmaWarpSpecializedILi4ELi2ELi32ELb1ELb0EEEJNS5_IJSG_SG_SG_EEENS5_IJNSS_ISG_SC_EENSS_INSA_ILi32EEESC_EEEEESI_SJ_SI_SJ_NS1F_6fusion15FusionCallbacksIS1J_NS1P_17LinearCombinationISI_fSI_fLNS_15FloatRoundStyleE2EEES1K_S1O_JEEENS4_5SM1004TMEM4LOAD26SM100_TMEM_LOAD_32dp32b32xENS4_13SM90_TMA_LOADENS11_INS12_ILi2ELi4ELi3EEES15_NSS_INS5_IJS16_S1M_EEENS5_IJS1M_SC_EEEEEEENS4_39AutoVectorizingCopyWithAssumedAlignmentILi128EEENS4_14SM90_TMA_STOREES24_S26_S26_EEEvvEEEEvNT_6ParamsE)
        /*0038*/ 	.word	0x00000000


	//----- nvinfo : EIATTR_MIN_STACK_SIZE
	.align		4
.L_27:
        /*003c*/ 	.byte	0x04, 0x12
        /*003e*/ 	.short	(.L_29 - .L_28)
	.align		4
.L_28:
        /*0040*/ 	.word	index@(_ZN7cutlass13device_kernelINS_4gemm6kernel13GemmUniversalIN4cute5tupleIJiiiiEEENS1_10collective13CollectiveMmaINS1_35MainloopSm100TmaUmmaWarpSpecializedILi4ELi2ELi4ENS5_IJNS4_1CILi2EEESB_NSA_ILi1EEEEEEEENS5_IJNSA_ILi256EEENSA_ILi128EEESG_EEENS_6half_tENS5_IJlSC_lEEESI_SJ_NS4_8TiledMMAINS4_8MMA_AtomIJNS4_26SM100_MMA_F16BF16_2x1SM_SSISI_SI_fLi256ELi128ELNS4_4UMMA5MajorE0ELSO_0ELNSN_7ScaleInE0ELSP_0EEEEEENS4_6LayoutINS5_IJSC_SC_SC_EEENS5_IJNSA_ILi0EEESU_SU_EEEEENS5_IJNS4_10UnderscoreESX_SX_EEEEENS4_28SM100_TMA_2SM_LOAD_MULTICASTENS4_14ComposedLayoutINS4_7SwizzleILi3ELi4ELi3EEENS4_18smem_ptr_flag_bitsILi16EEENSS_INS5_IJNSA_ILi8EEENSA_ILi64EEEEEENS5_IJS17_SC_EEEEEEEvNS4_8identityENS4_18SM100_TMA_2SM_LOADES1B_vS1C_EENS_8epilogue10collective18CollectiveEpilogueINS1F_23Sm100TmaWarpSpecializedILi4ELi2ELi32ELb1ELb0EEEJNS5_IJSG_SG_SG_EEENS5_IJNSS_ISG_SC_EENSS_INSA_ILi32EEESC_EEEEESI_SJ_SI_SJ_NS1F_6fusion15FusionCallbacksIS1J_NS1P_17LinearCombinationISI_fSI_fLNS_15FloatRoundStyleE2EEES1K_S1O_JEEENS4_5SM1004TMEM4LOAD26SM100_TMEM_LOAD_32dp32b32xENS4_13SM90_TMA_LOADENS11_INS12_ILi2ELi4ELi3EEES15_NSS_INS5_IJS16_S1M_EEENS5_IJS1M_SC_EEEEEEENS4_39AutoVectorizingCopyWithAssumedAlignmentILi128EEENS4_14SM90_TMA_STOREES24_S26_S26_EEEvvEEEEvNT_6ParamsE)
        /*0044*/ 	.word	0x00000000
.L_29:


//--------------------- .nv.compat                --------------------------
	.section	.nv.compat,"",@"SHT_CUDA_COMPAT_INFO"
	.align	4
        /*0000*/ 	.byte	0x02, 0x09, 0x01, 0x00, 0x02, 0x02, 0x02, 0x00, 0x02, 0x05, 0x05, 0x00, 0x03, 0x07, 0x01, 0x01
        /*0010*/ 	.byte	0x02, 0x03, 0x01, 0x00, 0x02, 0x06, 0x01, 0x00, 0x04, 0x0b, 0x08, 0x00, 0x09, 0x00, 0x00, 0x00
        /*0020*/ 	.byte	0x00, 0x00, 0x00, 0x00


//--------------------- .nv.info._ZN7cutlass13device_kernelINS_4gemm6kernel13GemmUniversalIN4cute5tupleIJiiiiEEENS1_10collective13CollectiveMmaINS1_35MainloopSm100TmaUmmaWarpSpecializedILi4ELi2ELi4ENS5_IJNS4_1CILi2EEESB_NSA_ILi1EEEEEEEENS5_IJNSA_ILi256EEENSA_ILi128EEESG_EEENS_6half_tENS5_IJlSC_lEEESI_SJ_NS4_8TiledMMAINS4_8MMA_AtomIJNS4_26SM100_MMA_F16BF16_2x1SM_SSISI_SI_fLi256ELi128ELNS4_4UMMA5MajorE0ELSO_0ELNSN_7ScaleInE0ELSP_0EEEEEENS4_6LayoutINS5_IJSC_SC_SC_EEENS5_IJNSA_ILi0EEESU_SU_EEEEENS5_IJNS4_10UnderscoreESX_SX_EEEEENS4_28SM100_TMA_2SM_LOAD_MULTICASTENS4_14ComposedLayoutINS4_7SwizzleILi3ELi4ELi3EEENS4_18smem_ptr_flag_bitsILi16EEENSS_INS5_IJNSA_ILi8EEENSA_ILi64EEEEEENS5_IJS17_SC_EEEEEEEvNS4_8identityENS4_18SM100_TMA_2SM_LOADES1B_vS1C_EENS_8epilogue10collective18CollectiveEpilogueINS1F_23Sm100TmaWarpSpecializedILi4ELi2ELi32ELb1ELb0EEEJNS5_IJSG_SG_SG_EEENS5_IJNSS_ISG_SC_EENSS_INSA_ILi32EEESC_EEEEESI_SJ_SI_SJ_NS1F_6fusion15FusionCallbacksIS1J_NS1P_17LinearCombinationISI_fSI_fLNS_15FloatRoundStyleE2EEES1K_S1O_JEEENS4_5SM1004TMEM4LOAD26SM100_TMEM_LOAD_32dp32b32xENS4_13SM90_TMA_LOADENS11_INS12_ILi2ELi4ELi3EEES15_NSS_INS5_IJS16_S1M_EEENS5_IJS1M_SC_EEEEEEENS4_39AutoVectorizingCopyWithAssumedAlignmentILi128EEENS4_14SM90_TMA_STOREES24_S26_S26_EEEvvEEEEvNT_6ParamsE --------------------------
	.section	.nv.info._ZN7cutlass13device_kernelINS_4gemm6kernel13GemmUniversalIN4cute5tupleIJiiiiEEENS1_10collective13CollectiveMmaINS1_35MainloopSm100TmaUmmaWarpSpecializedILi4ELi2ELi4ENS5_IJNS4_1CILi2EEESB_NSA_ILi1EEEEEEEENS5_IJNSA_ILi256EEENSA_ILi128EEESG_EEENS_6half_tENS5_IJlSC_lEEESI_SJ_NS4_8TiledMMAINS4_8MMA_AtomIJNS4_26SM100_MMA_F16BF16_2x1SM_SSISI_SI_fLi256ELi128ELNS4_4UMMA5MajorE0ELSO_0ELNSN_7ScaleInE0ELSP_0EEEEEENS4_6LayoutINS5_IJSC_SC_SC_EEENS5_IJNSA_ILi0EEESU_SU_EEEEENS5_IJNS4_10UnderscoreESX_SX_EEEEENS4_28SM100_TMA_2SM_LOAD_MULTICASTENS4_14ComposedLayoutINS4_7SwizzleILi3ELi4ELi3EEENS4_18smem_ptr_flag_bitsILi16EEENSS_INS5_IJNSA_ILi8EEENSA_ILi64EEEEEENS5_IJS17_SC_EEEEEEEvNS4_8identityENS4_18SM100_TMA_2SM_LOADES1B_vS1C_EENS_8epilogue10collective18CollectiveEpilogueINS1F_23Sm100TmaWarpSpecializedILi4ELi2ELi32ELb1ELb0EEEJNS5_IJSG_SG_SG_EEENS5_IJNSS_ISG_SC_EENSS_INSA_ILi32EEESC_EEEEESI_SJ_SI_SJ_NS1F_6fusion15FusionCallbacksIS1J_NS1P_17LinearCombinationISI_fSI_fLNS_15FloatRoundStyleE2EEES1K_S1O_JEEENS4_5SM1004TMEM4LOAD26SM100_TMEM_LOAD_32dp32b32xENS4_13SM90_TMA_LOADENS11_INS12_ILi2ELi4ELi3EEES15_NSS_INS5_IJS16_S1M_EEENS5_IJS1M_SC_EEEEEEENS4_39AutoVectorizingCopyWithAssumedAlignmentILi128EEENS4_14SM90_TMA_STOREES24_S26_S26_EEEvvEEEEvNT_6ParamsE,"",@"SHT_CUDA_INFO"
	.sectionflags	@""
	.align	4


	//----- nvinfo : EIATTR_CUDA_API_VERSION
	.align		4
        /*0000*/ 	.byte	0x04, 0x37
        /*0002*/ 	.short	(.L_31 - .L_30)
.L_30:
        /*0004*/ 	.word	0x00000082


	//----- nvinfo : EIATTR_KPARAM_INFO
	.align		4
.L_31:
        /*0008*/ 	.byte	0x04, 0x17
        /*000a*/ 	.short	(.L_33 - .L_32)
.L_32:
        /*000c*/ 	.word	0x00000000
        /*0010*/ 	.short	0x0000
        /*0012*/ 	.short	0x0000
        /*0014*/ 	.byte	0x00, 0xf0, 0x01, 0x20


	//----- nvinfo : EIATTR_AT_ENTRY_FRAGMENTS
	.align		4
.L_33:
        /*0018*/ 	.byte	0x04, 0x4f
        /*001a*/ 	.short	(.L_35 - .L_34)


	//   ....[0]....
.L_34:
        /*001c*/ 	.word	0x00000007


	//----- nvinfo : EIATTR_RESERVED_SMEM_USED
	.align		4
.L_35:
        /*0020*/ 	.byte	0x01, 0x41
	.zero		2


	//----- nvinfo : EIATTR_SPARSE_MMA_MASK
	.align		4
        /*0024*/ 	.byte	0x03, 0x50
        /*0026*/ 	.short	0x0000


	//----- nvinfo : EIATTR_TCGEN05_2CTA_USED
	.align		4
        /*0028*/ 	.byte	0x01, 0x52
	.zero		2


	//----- nvinfo : EIATTR_MAXREG_COUNT
	.align		4
        /*002c*/ 	.byte	0x03, 0x1b
        /*002e*/ 	.short	0x00ff


	//----- nvinfo : EIATTR_NUM_BARRIERS
	.align		4
        /*0030*/ 	.byte	0x02, 0x4c
        /*0032*/ 	.byte	0x07
	.zero		1


	//----- nvinfo : EIATTR_EXTERNS
	.align		4
        /*0034*/ 	.byte	0x04, 0x0f
        /*0036*/ 	.short	(.L_37 - .L_36)


	//   ....[0]....
	.align		4
.L_36:
        /*0038*/ 	.word	index@(__assertfail)


	//----- nvinfo : EIATTR_MERCURY_ISA_VERSION
	.align		4
.L_37:
        /*003c*/ 	.byte	0x03, 0x5f
        /*003e*/ 	.short	0x0101


	//----- nvinfo : EIATTR_INT_WARP_WIDE_INSTR_OFFSETS
	.align		4
        /*0040*/ 	.byte	0x04, 0x31
        /*0042*/ 	.short	(.L_39 - .L_38)


	//   ....[0]....
.L_38:
        /*0044*/ 	.word	0x00000d70


	//   ....[1]....
        /*0048*/ 	.word	0x00000e10


	//   ....[2]....
        /*004c*/ 	.word	0x000046e0


	//   ....[3]....
        /*0050*/ 	.word	0x00004700


	//   ....[4]....
        /*0054*/ 	.word	0x00004730


	//   ....[5]....
        /*0058*/ 	.word	0x00005270


	//   ....[6]....
        /*005c*/ 	.word	0x000052e0


	//   ....[7]....
        /*0060*/ 	.word	0x000053c0


	//   ....[8]....
        /*0064*/ 	.word	0x00005440


	//   ....[9]....
        /*0068*/ 	.word	0x00005540


	//   ....[10]....
        /*006c*/ 	.word	0x000055c0


	//   ....[11]....
        /*0070*/ 	.word	0x000056b0


	//   ....[12]....
        /*0074*/ 	.word	0x00005760


	//----- nvinfo : EIATTR_COOP_GROUP_MASK_REGIDS
	.align		4
.L_39:
        /*0078*/ 	.byte	0x04, 0x29
        /*007a*/ 	.short	(.L_41 - .L_40)


	//   ....[0]....
.L_40:
        /*007c*/ 	.word	0xffffffff


	//   ....[1]....
        /*0080*/ 	.word	0xffffffff


	//   ....[2]....
        /*0084*/ 	.word	0xffffffff


	//   ....[3]....
        /*0088*/ 	.word	0xffffffff


	//   ....[4]....
        /*008c*/ 	.word	0xffffffff


	//   ....[5]....
        /*0090*/ 	.word	0xffffffff


	//   ....[6]....
        /*0094*/ 	.word	0xffffffff


	//   ....[7]....
        /*0098*/ 	.word	0xffffffff


	//   ....[8]....
        /*009c*/ 	.word	0xffffffff


	//   ....[9]....
        /*00a0*/ 	.word	0xffffffff


	//   ....[10]....
        /*00a4*/ 	.word	0xffffffff


	//   ....[11]....
        /*00a8*/ 	.word	0xffffffff


	//   ....[12]....
        /*00ac*/ 	.word	0xffffffff


	//   ....[13]....
        /*00b0*/ 	.word	0xffffffff


	//----- nvinfo : EIATTR_COOP_GROUP_INSTR_OFFSETS
	.align		4
.L_41:
        /*00b4*/ 	.byte	0x04, 0x28
        /*00b6*/ 	.short	(.L_43 - .L_42)


	//   ....[0]....
.L_42:
        /*00b8*/ 	.word	0x000000b0


	//   ....[1]....
        /*00bc*/ 	.word	0x00000520


	//   ....[2]....
        /*00c0*/ 	.word	0x000006e0


	//   ....[3]....
        /*00c4*/ 	.word	0x00000870


	//   ....[4]....
        /*00c8*/ 	.word	0x00000960


	//   ....[5]....
        /*00cc*/ 	.word	0x00000ac0


	//   ....[6]....
        /*00d0*/ 	.word	0x00000c50


	//   ....[7]....
        /*00d4*/ 	.word	0x00000e90


	//   ....[8]....
        /*00d8*/ 	.word	0x00002450


	//   ....[9]....
        /*00dc*/ 	.word	0x00003300


	//   ....[10]....
        /*00e0*/ 	.word	0x000037d0


	//   ....[11]....
        /*00e4*/ 	.word	0x00003800


	//   ....[12]....
        /*00e8*/ 	.word	0x000045e0


	//   ....[13]....
        /*00ec*/ 	.word	0x000047f0


	//----- nvinfo : EIATTR_VRC_CTA_INIT_COUNT
	.align		4
.L_43:
        /*00f0*/ 	.byte	0x02, 0x4a
        /*00f2*/ 	.byte	0x80
	.zero		1


	//----- nvinfo : EIATTR_SYSCALL_OFFSETS
	.align		4
        /*00f4*/ 	.byte	0x04, 0x46
        /*00f6*/ 	.short	(.L_45 - .L_44)


	//   ....[0]....
.L_44:
        /*00f8*/ 	.word	0x000063b0


	//   ....[1]....
        /*00fc*/ 	.word	0x000064a0


	//   ....[2]....
        /*0100*/ 	.word	0x00006c70


	//   ....[3]....
        /*0104*/ 	.word	0x000078f0


	//   ....[4]....
        /*0108*/ 	.word	0x00008550


	//   ....[5]....
        /*010c*/ 	.word	0x000091b0


	//----- nvinfo : EIATTR_MBARRIER_INSTR_OFFSETS
	.align		4
.L_45:
        /*0110*/ 	.byte	0x04, 0x39
        /*0112*/ 	.short	(.L_47 - .L_46)


	//   ....[0]....
.L_46:
        /*0114*/ 	.word	0x00000650
        /*0118*/ 	.word	0x000000ff
        /*011c*/ 	.word	0x00000000
        /*0120*/ 	.short	0x0100
        /*0122*/ 	.byte	0x04
	.zero		1


	//   ....[1]....
        /*0124*/ 	.word	0x00000660
        /*0128*/ 	.word	0x000000ff
        /*012c*/ 	.word	0x00000020
        /*0130*/ 	.short	0x0100
        /*0132*/ 	.byte	0x04
	.zero		1


	//   ....[2]....
        /*0134*/ 	.word	0x00000670
        /*0138*/ 	.word	0x000000ff
        /*013c*/ 	.word	0x00000008
        /*0140*/ 	.short	0x0100
        /*0142*/ 	.byte	0x04
	.zero		1


	//   ....[3]....
        /*0144*/ 	.word	0x00000680
        /*0148*/ 	.word	0x000000ff
        /*014c*/ 	.word	0x00000028
        /*0150*/ 	.short	0x0100
        /*0152*/ 	.byte	0x04
	.zero		1


	//   ....[4]....
        /*0154*/ 	.word	0x00000690
        /*0158*/ 	.word	0x000000ff
        /*015c*/ 	.word	0x00000010
        /*0160*/ 	.short	0x0100
        /*0162*/ 	.byte	0x04
	.zero		1


	//   ....[5]....
        /*0164*/ 	.word	0x000006a0
        /*0168*/ 	.word	0x000000ff
        /*016c*/ 	.word	0x00000030
        /*0170*/ 	.short	0x0100
        /*0172*/ 	.byte	0x04
	.zero		1


	//   ....[6]....
        /*0174*/ 	.word	0x000006b0
        /*0178*/ 	.word	0x000000ff
        /*017c*/ 	.word	0x00000018
        /*0180*/ 	.short	0x0100
        /*0182*/ 	.byte	0x04
	.zero		1


	//   ....[7]....
        /*0184*/ 	.word	0x000006c0
        /*0188*/ 	.word	0x000000ff
        /*018c*/ 	.word	0x00000038
        /*0190*/ 	.short	0x0100
        /*0192*/ 	.byte	0x04
	.zero		1


	//   ....[8]....
        /*0194*/ 	.word	0x000007e0
        /*0198*/ 	.word	0x000000ff
        /*019c*/ 	.word	0x00000040
        /*01a0*/ 	.short	0x0100
        /*01a2*/ 	.byte	0x04
	.zero		1


	//   ....[9]....
        /*01a4*/ 	.word	0x000007f0
        /*01a8*/ 	.word	0x000000ff
        /*01ac*/ 	.word	0x00000060
        /*01b0*/ 	.short	0x0100
        /*01b2*/ 	.byte	0x04
	.zero		1


	//   ....[10]....
        /*01b4*/ 	.word	0x00000800
        /*01b8*/ 	.word	0x000000ff
        /*01bc*/ 	.word	0x00000048
        /*01c0*/ 	.short	0x0100
        /*01c2*/ 	.byte	0x04
	.zero		1


	//   ....[11]....
        /*01c4*/ 	.word	0x00000810
        /*01c8*/ 	.word	0x000000ff
        /*01cc*/ 	.word	0x00000068
        /*01d0*/ 	.short	0x0100
        /*01d2*/ 	.byte	0x04
	.zero		1


	//   ....[12]....
        /*01d4*/ 	.word	0x00000820
        /*01d8*/ 	.word	0x000000ff
        /*01dc*/ 	.word	0x00000050
        /*01e0*/ 	.short	0x0100
        /*01e2*/ 	.byte	0x04
	.zero		1


	//   ....[13]....
        /*01e4*/ 	.word	0x00000830
        /*01e8*/ 	.word	0x000000ff
        /*01ec*/ 	.word	0x00000070
        /*01f0*/ 	.short	0x0100
        /*01f2*/ 	.byte	0x04
	.zero		1


	//   ....[14]....
        /*01f4*/ 	.word	0x00000840
        /*01f8*/ 	.word	0x000000ff
        /*01fc*/ 	.word	0x00000058
        /*0200*/ 	.short	0x0100
        /*0202*/ 	.byte	0x04
	.zero		1


	//   ....[15]....
        /*0204*/ 	.word	0x00000850
        /*0208*/ 	.word	0x000000ff
        /*020c*/ 	.word	0x00000078
        /*0210*/ 	.short	0x0100
        /*0212*/ 	.byte	0x04
	.zero		1


	//   ....[16]....
        /*0214*/ 	.word	0x00000930
        /*0218*/ 	.word	0x000000ff
        /*021c*/ 	.word	0x00000080
        /*0220*/ 	.short	0x0100
        /*0222*/ 	.byte	0x06
	.zero		1


	//   ....[17]....
        /*0224*/ 	.word	0x00000940
        /*0228*/ 	.word	0x000000ff
        /*022c*/ 	.word	0x00000088
        /*0230*/ 	.short	0x0100
        /*0232*/ 	.byte	0x06
	.zero		1


	//   ....[18]....
        /*0234*/ 	.word	0x00000a70
        /*0238*/ 	.word	0x000000ff
        /*023c*/ 	.word	0x00000090
        /*0240*/ 	.short	0x0100
        /*0242*/ 	.byte	0x06
	.zero		1


	//   ....[19]....
        /*0244*/ 	.word	0x00000a80
        /*0248*/ 	.word	0x000000ff
        /*024c*/ 	.word	0x000000a0
        /*0250*/ 	.short	0x0100
        /*0252*/ 	.byte	0x06
	.zero		1


	//   ....[20]....
        /*0254*/ 	.word	0x00000a90
        /*0258*/ 	.word	0x000000ff
        /*025c*/ 	.word	0x00000098
        /*0260*/ 	.short	0x0100
        /*0262*/ 	.byte	0x06
	.zero		1


	//   ....[21]....
        /*0264*/ 	.word	0x00000aa0
        /*0268*/ 	.word	0x000000ff
        /*026c*/ 	.word	0x000000a8
        /*0270*/ 	.short	0x0100
        /*0272*/ 	.byte	0x06
	.zero		1


	//   ....[22]....
        /*0274*/ 	.word	0x00000bc0
        /*0278*/ 	.word	0x000000ff
        /*027c*/ 	.word	0x000000b0
        /*0280*/ 	.short	0x0100
        /*0282*/ 	.byte	0x04
	.zero		1


	//   ....[23]....
        /*0284*/ 	.word	0x00000bd0
        /*0288*/ 	.word	0x000000ff
        /*028c*/ 	.word	0x000000d0
        /*0290*/ 	.short	0x0100
        /*0292*/ 	.byte	0x04
	.zero		1


	//   ....[24]....
        /*0294*/ 	.word	0x00000be0
        /*0298*/ 	.word	0x000000ff
        /*029c*/ 	.word	0x000000b8
        /*02a0*/ 	.short	0x0100
        /*02a2*/ 	.byte	0x04
	.zero		1


	//   ....[25]....
        /*02a4*/ 	.word	0x00000bf0
        /*02a8*/ 	.word	0x000000ff
        /*02ac*/ 	.word	0x000000d8
        /*02b0*/ 	.short	0x0100
        /*02b2*/ 	.byte	0x04
	.zero		1


	//   ....[26]....
        /*02b4*/ 	.word	0x00000c00
        /*02b8*/ 	.word	0x000000ff
        /*02bc*/ 	.word	0x000000c0
        /*02c0*/ 	.short	0x0100
        /*02c2*/ 	.byte	0x04
	.zero		1


	//   ....[27]....
        /*02c4*/ 	.word	0x00000c10
        /*02c8*/ 	.word	0x000000ff
        /*02cc*/ 	.word	0x000000e0
        /*02d0*/ 	.short	0x0100
        /*02d2*/ 	.byte	0x04
	.zero		1


	//   ....[28]....
        /*02d4*/ 	.word	0x00000c20
        /*02d8*/ 	.word	0x000000ff
        /*02dc*/ 	.word	0x000000c8
        /*02e0*/ 	.short	0x0100
        /*02e2*/ 	.byte	0x04
	.zero		1


	//   ....[29]....
        /*02e4*/ 	.word	0x00000c30
        /*02e8*/ 	.word	0x000000ff
        /*02ec*/ 	.word	0x000000e8
        /*02f0*/ 	.short	0x0100
        /*02f2*/ 	.byte	0x04
	.zero		1


	//   ....[30]....
        /*02f4*/ 	.word	0x00000d20
        /*02f8*/ 	.word	0x000000ff
        /*02fc*/ 	.word	0x000000f0
        /*0300*/ 	.short	0x0100
        /*0302*/ 	.byte	0x04
	.zero		1


	//   ....[31]....
        /*0304*/ 	.word	0x00000d30
        /*0308*/ 	.word	0x000000ff
        /*030c*/ 	.word	0x00000100
        /*0310*/ 	.short	0x0100
        /*0312*/ 	.byte	0x04
	.zero		1


	//   ....[32]....
        /*0314*/ 	.word	0x00000d40
        /*0318*/ 	.word	0x000000ff
        /*031c*/ 	.word	0x000000f8
        /*0320*/ 	.short	0x0100
        /*0322*/ 	.byte	0x04
	.zero		1


	//   ....[33]....
        /*0324*/ 	.word	0x00000d50
        /*0328*/ 	.word	0x000000ff
        /*032c*/ 	.word	0x00000108
        /*0330*/ 	.short	0x0100
        /*0332*/ 	.byte	0x04
	.zero		1


	//   ....[34]....
        /*0334*/ 	.word	0x00000e50
        /*0338*/ 	.word	0x000000ff
        /*033c*/ 	.word	0x00000110
        /*0340*/ 	.short	0x0100
        /*0342*/ 	.byte	0x06
	.zero		1


	//   ....[35]....
        /*0344*/ 	.word	0x00001a30
        /*0348*/ 	.word	0x00000003
        /*034c*/ 	.word	0x00000100
        /*0350*/ 	.short	0x010a
        /*0352*/ 	.byte	0xff
	.zero		1


	//   ....[36]....
        /*0354*/ 	.word	0x00001a60
        /*0358*/ 	.word	0x00000003
        /*035c*/ 	.word	0x000000f0
        /*0360*/ 	.short	0x0101
        /*0362*/ 	.byte	0xff
	.zero		1


	//   ....[37]....
        /*0364*/ 	.word	0x00001b20
        /*0368*/ 	.word	0x000000ff
        /*036c*/ 	.word	0x00000020
        /*0370*/ 	.short	0x010a
        /*0372*/ 	.byte	0x04
	.zero		1


	//   ....[38]....
        /*0374*/ 	.word	0x00001bf0
        /*0378*/ 	.word	0x000000ff
        /*037c*/ 	.word	0x00000020
        /*0380*/ 	.short	0x010a
        /*0382*/ 	.byte	0x05
	.zero		1


	//   ....[39]....
        /*0384*/ 	.word	0x00001d50
        /*0388*/ 	.word	0x000000ff
        /*038c*/ 	.word	0x00000020
        /*0390*/ 	.short	0x010a
        /*0392*/ 	.byte	0x04
	.zero		1


	//   ....[40]....
        /*0394*/ 	.word	0x00001fe0
        /*0398*/ 	.word	0x000000ff
        /*039c*/ 	.word	0x00000088
        /*03a0*/ 	.short	0x0101
        /*03a2*/ 	.byte	0x15
	.zero		1


	//   ....[41]....
        /*03a4*/ 	.word	0x00002000
        /*03a8*/ 	.word	0x000000ff
        /*03ac*/ 	.word	0x00000020
        /*03b0*/ 	.short	0x010a
        /*03b2*/ 	.byte	0x04
	.zero		1


	//   ....[42]....
        /*03b4*/ 	.word	0x00002080
        /*03b8*/ 	.word	0x000000ff
        /*03bc*/ 	.word	0x00000020
        /*03c0*/ 	.short	0x010a
        /*03c2*/ 	.byte	0x06
	.zero		1


	//   ....[43]....
        /*03c4*/ 	.word	0x000021c0
        /*03c8*/ 	.word	0x000000ff
        /*03cc*/ 	.word	0x00000020
        /*03d0*/ 	.short	0x010a
        /*03d2*/ 	.byte	0x04
	.zero		1


	//   ....[44]....
        /*03d4*/ 	.word	0x00002480
        /*03d8*/ 	.word	0x00000003
        /*03dc*/ 	.word	0x00000090
        /*03e0*/ 	.short	0x010a
        /*03e2*/ 	.byte	0xff
	.zero		1


	//   ....[45]....
        /*03e4*/ 	.word	0x000025d0
        /*03e8*/ 	.word	0x00000000
        /*03ec*/ 	.word	0x00000000
        /*03f0*/ 	.short	0x0101
        /*03f2*/ 	.byte	0xff
	.zero		1


	//   ....[46]....
        /*03f4*/ 	.word	0x00002b80
        /*03f8*/ 	.word	0x000000ff
        /*03fc*/ 	.word	0x00000000
        /*0400*/ 	.short	0x010a
        /*0402*/ 	.byte	0x04
	.zero		1


	//   ....[47]....
        /*0404*/ 	.word	0x00002c10
        /*0408*/ 	.word	0x000000ff
        /*040c*/ 	.word	0x00000000
        /*0410*/ 	.short	0x010a
        /*0412*/ 	.byte	0x05
	.zero		1


	//   ....[48]....
        /*0414*/ 	.word	0x00002ca0
        /*0418*/ 	.word	0x000000ff
        /*041c*/ 	.word	0x00000000
        /*0420*/ 	.short	0x010a
        /*0422*/ 	.byte	0x05
	.zero		1


	//   ....[49]....
        /*0424*/ 	.word	0x00002d40
        /*0428*/ 	.word	0x00000000
        /*042c*/ 	.word	0x00000000
        /*0430*/ 	.short	0x010a
        /*0432*/ 	.byte	0xff
	.zero		1


	//   ....[50]....
        /*0434*/ 	.word	0x00002e60
        /*0438*/ 	.word	0x00000002
        /*043c*/ 	.word	0x000000f0
        /*0440*/ 	.short	0x010a
        /*0442*/ 	.byte	0xff
	.zero		1


	//   ....[51]....
        /*0444*/ 	.word	0x00002ec0
        /*0448*/ 	.word	0x00000004
        /*044c*/ 	.word	0x00000000
        /*0450*/ 	.short	0x0101
        /*0452*/ 	.byte	0xff
	.zero		1


	//   ....[52]....
        /*0454*/ 	.word	0x00002ee0
        /*0458*/ 	.word	0x000000ff
        /*045c*/ 	.word	0x000000a0
        /*0460*/ 	.short	0x010a
        /*0462*/ 	.byte	0x04
	.zero		1


	//   ....[53]....
        /*0464*/ 	.word	0x00003000
        /*0468*/ 	.word	0x00000002
        /*046c*/ 	.word	0x00000090
        /*0470*/ 	.short	0x010a
        /*0472*/ 	.byte	0xff
	.zero		1


	//   ....[54]....
        /*0474*/ 	.word	0x00003110
        /*0478*/ 	.word	0x00000002
        /*047c*/ 	.word	0x00000000
        /*0480*/ 	.short	0x0101
        /*0482*/ 	.byte	0xff
	.zero		1


	//   ....[55]....
        /*0484*/ 	.word	0x000031a0
        /*0488*/ 	.word	0x000000ff
        /*048c*/ 	.word	0x000000a0
        /*0490*/ 	.short	0x0106
        /*0492*/ 	.byte	0x04
	.zero		1


	//   ....[56]....
        /*0494*/ 	.word	0x000031c0
        /*0498*/ 	.word	0x000000ff
        /*049c*/ 	.word	0x000000a0
        /*04a0*/ 	.short	0x010a
        /*04a2*/ 	.byte	0x04
	.zero		1


	//   ....[57]....
        /*04a4*/ 	.word	0x00003250
        /*04a8*/ 	.word	0x000000ff
        /*04ac*/ 	.word	0x000000a0
        /*04b0*/ 	.short	0x0106
        /*04b2*/ 	.byte	0x07
	.zero		1


	//   ....[58]....
        /*04b4*/ 	.word	0x00003290
        /*04b8*/ 	.word	0x00000000
        /*04bc*/ 	.word	0x000000a0
        /*04c0*/ 	.short	0x010a
        /*04c2*/ 	.byte	0xff
	.zero		1


	//   ....[59]....
        /*04c4*/ 	.word	0x000034d0
        /*04c8*/ 	.word	0x000000ff
        /*04cc*/ 	.word	0x00000008
        /*04d0*/ 	.short	0x010a
        /*04d2*/ 	.byte	0x05
	.zero		1


	//   ....[60]....
        /*04d4*/ 	.word	0x000034f0
        /*04d8*/ 	.word	0x000000ff
        /*04dc*/ 	.word	0x00000008
        /*04e0*/ 	.short	0x010a
        /*04e2*/ 	.byte	0x05
	.zero		1


	//   ....[61]....
        /*04e4*/ 	.word	0x00003680
        /*04e8*/ 	.word	0x000000ff
        /*04ec*/ 	.word	0x00000008
        /*04f0*/ 	.short	0x010a
        /*04f2*/ 	.byte	0x05
	.zero		1


	//   ....[62]....
        /*04f4*/ 	.word	0x000036a0
        /*04f8*/ 	.word	0x000000ff
        /*04fc*/ 	.word	0x00000008
        /*0500*/ 	.short	0x010a
        /*0502*/ 	.byte	0x05
	.zero		1


	//   ....[63]....
        /*0504*/ 	.word	0x00003760
        /*0508*/ 	.word	0x000000ff
        /*050c*/ 	.word	0x00000000
        /*0510*/ 	.short	0x0101
        /*0512*/ 	.byte	0x04
	.zero		1


	//   ....[64]....
        /*0514*/ 	.word	0x00003b20
        /*0518*/ 	.word	0x00000000
        /*051c*/ 	.word	0x00000090
        /*0520*/ 	.short	0x010a
        /*0522*/ 	.byte	0xff
	.zero		1


	//   ....[65]....
        /*0524*/ 	.word	0x00003be0
        /*0528*/ 	.word	0x00000000
        /*052c*/ 	.word	0x00000000
        /*0530*/ 	.short	0x0101
        /*0532*/ 	.byte	0xff
	.zero		1


	//   ....[66]....
        /*0534*/ 	.word	0x00003ca0
        /*0538*/ 	.word	0x000000ff
        /*053c*/ 	.word	0x00000000
        /*0540*/ 	.short	0x010a
        /*0542*/ 	.byte	0x04
	.zero		1


	//   ....[67]....
        /*0544*/ 	.word	0x00003cb0
        /*0548*/ 	.word	0x000000ff
        /*054c*/ 	.word	0x000000d0
        /*0550*/ 	.short	0x010a
        /*0552*/ 	.byte	0x2e
	.zero		1


	//   ....[68]....
        /*0554*/ 	.word	0x00003d60
        /*0558*/ 	.word	0x000000ff
        /*055c*/ 	.word	0x00000000
        /*0560*/ 	.short	0x010a
        /*0562*/ 	.byte	0x07
	.zero		1


	//   ....[69]....
        /*0564*/ 	.word	0x00003e90
        /*0568*/ 	.word	0x000000ff
        /*056c*/ 	.word	0x00000000
        /*0570*/ 	.short	0x010a
        /*0572*/ 	.byte	0x04
	.zero		1


	//   ....[70]....
        /*0574*/ 	.word	0x000042d0
        /*0578*/ 	.word	0x000000ff
        /*057c*/ 	.word	0x00000000
        /*0580*/ 	.short	0x010a
        /*0582*/ 	.byte	0x04
	.zero		1


	//   ....[71]....
        /*0584*/ 	.word	0x00004360
        /*0588*/ 	.word	0x000000ff
        /*058c*/ 	.word	0x00000000
        /*0590*/ 	.short	0x010a
        /*0592*/ 	.byte	0x05
	.zero		1


	//   ....[72]....
        /*0594*/ 	.word	0x000043f0
        /*0598*/ 	.word	0x000000ff
        /*059c*/ 	.word	0x00000000
        /*05a0*/ 	.short	0x010a
        /*05a2*/ 	.byte	0x05
	.zero		1


	//   ....[73]....
        /*05a4*/ 	.word	0x00004490
        /*05a8*/ 	.word	0x00000000
        /*05ac*/ 	.word	0x00000000
        /*05b0*/ 	.short	0x010a
        /*05b2*/ 	.byte	0xff
	.zero		1


	//   ....[74]....
        /*05b4*/ 	.word	0x000044d0
        /*05b8*/ 	.word	0x00000000
        /*05bc*/ 	.word	0x00000000
        /*05c0*/ 	.short	0x010a
        /*05c2*/ 	.byte	0xff
	.zero		1


	//   ....[75]....
        /*05c4*/ 	.word	0x00004540
        /*05c8*/ 	.word	0x000000ff
        /*05cc*/ 	.word	0x00000000
        /*05d0*/ 	.short	0x0101
        /*05d2*/ 	.byte	0x04
	.zero		1


	//   ....[76]....
        /*05d4*/ 	.word	0x00004580
        /*05d8*/ 	.word	0x000000ff
        /*05dc*/ 	.word	0x00000110
        /*05e0*/ 	.short	0x010a
        /*05e2*/ 	.byte	0x29
	.zero		1


	//   ....[77]....
        /*05e4*/ 	.word	0x000045d0
        /*05e8*/ 	.word	0x000000ff
        /*05ec*/ 	.word	0x00000000
        /*05f0*/ 	.short	0x0101
        /*05f2*/ 	.byte	0x04
	.zero		1


	//   ....[78]....
        /*05f4*/ 	.word	0x00004a70
        /*05f8*/ 	.word	0x0000000c
        /*05fc*/ 	.word	0x00000090
        /*0600*/ 	.short	0x010a
        /*0602*/ 	.byte	0xff
	.zero		1


	//   ....[79]....
        /*0604*/ 	.word	0x00004be0
        /*0608*/ 	.word	0x00000000
        /*060c*/ 	.word	0x00000000
        /*0610*/ 	.short	0x0101
        /*0612*/ 	.byte	0xff
	.zero		1


	//   ....[80]....
        /*0614*/ 	.word	0x00005070
        /*0618*/ 	.word	0x000000ff
        /*061c*/ 	.word	0x00000088
        /*0620*/ 	.short	0x010a
        /*0622*/ 	.byte	0x15
	.zero		1


	//   ....[81]....
        /*0624*/ 	.word	0x000051f0
        /*0628*/ 	.word	0x000000ff
        /*062c*/ 	.word	0x00000060
        /*0630*/ 	.short	0x010a
        /*0632*/ 	.byte	0x15
	.zero		1


	//   ....[82]....
        /*0634*/ 	.word	0x00005370
        /*0638*/ 	.word	0x000000ff
        /*063c*/ 	.word	0x00000040
        /*0640*/ 	.short	0x010b
        /*0642*/ 	.byte	0x15
	.zero		1


	//   ....[83]....
        /*0644*/ 	.word	0x00005380
        /*0648*/ 	.word	0x000000ff
        /*064c*/ 	.word	0x00000000
        /*0650*/ 	.short	0x0101
        /*0652*/ 	.byte	0x06
	.zero		1


	//   ....[84]....
        /*0654*/ 	.word	0x00005390
        /*0658*/ 	.word	0x000000ff
        /*065c*/ 	.word	0x00000068
        /*0660*/ 	.short	0x010a
        /*0662*/ 	.byte	0x15
	.zero		1


	//   ....[85]....
        /*0664*/ 	.word	0x000054f0
        /*0668*/ 	.word	0x000000ff
        /*066c*/ 	.word	0x00000048
        /*0670*/ 	.short	0x010b
        /*0672*/ 	.byte	0x15
	.zero		1


	//   ....[86]....
        /*0674*/ 	.word	0x00005500
        /*0678*/ 	.word	0x000000ff
        /*067c*/ 	.word	0x00000000
        /*0680*/ 	.short	0x0101
        /*0682*/ 	.byte	0x06
	.zero		1


	//   ....[87]....
        /*0684*/ 	.word	0x00005510
        /*0688*/ 	.word	0x000000ff
        /*068c*/ 	.word	0x00000070
        /*0690*/ 	.short	0x010a
        /*0692*/ 	.byte	0x15
	.zero		1


	//   ....[88]....
        /*0694*/ 	.word	0x00005660
        /*0698*/ 	.word	0x000000ff
        /*069c*/ 	.word	0x00000050
        /*06a0*/ 	.short	0x010b
        /*06a2*/ 	.byte	0x15
	.zero		1


	//   ....[89]....
        /*06a4*/ 	.word	0x00005670
        /*06a8*/ 	.word	0x000000ff
        /*06ac*/ 	.word	0x00000000
        /*06b0*/ 	.short	0x0101
        /*06b2*/ 	.byte	0x06
	.zero		1


	//   ....[90]....
        /*06b4*/ 	.word	0x00005680
        /*06b8*/ 	.word	0x000000ff
        /*06bc*/ 	.word	0x00000078
        /*06c0*/ 	.short	0x010a
        /*06c2*/ 	.byte	0x15
	.zero		1


	//   ....[91]....
        /*06c4*/ 	.word	0x00005870
        /*06c8*/ 	.word	0x000000ff
        /*06cc*/ 	.word	0x00000058
        /*06d0*/ 	.short	0x010b
        /*06d2*/ 	.byte	0x15
	.zero		1


	//   ....[92]....
        /*06d4*/ 	.word	0x00005880
        /*06d8*/ 	.word	0x000000ff
        /*06dc*/ 	.word	0x00000000
        /*06e0*/ 	.short	0x0101
        /*06e2*/ 	.byte	0x25
	.zero		1


	//   ....[93]....
        /*06e4*/ 	.word	0x000058b0
        /*06e8*/ 	.word	0x000000ff
        /*06ec*/ 	.word	0x00000060
        /*06f0*/ 	.short	0x010a
        /*06f2*/ 	.byte	0x15
	.zero		1


	//   ....[94]....
        /*06f4*/ 	.word	0x000058d0
        /*06f8*/ 	.word	0x000000ff
        /*06fc*/ 	.word	0x00000068
        /*0700*/ 	.short	0x010a
        /*0702*/ 	.byte	0x15
	.zero		1


	//   ....[95]....
        /*0704*/ 	.word	0x000058f0
        /*0708*/ 	.word	0x000000ff
        /*070c*/ 	.word	0x00000070
        /*0710*/ 	.short	0x010a
        /*0712*/ 	.byte	0x15
	.zero		1


	//   ....[96]....
        /*0714*/ 	.word	0x00005930
        /*0718*/ 	.word	0x00000000
        /*071c*/ 	.word	0x00000078
        /*0720*/ 	.short	0x010a
        /*0722*/ 	.byte	0xff
	.zero		1


	//   ....[97]....
        /*0724*/ 	.word	0x00005c40
        /*0728*/ 	.word	0x00000003
        /*072c*/ 	.word	0x00000090
        /*0730*/ 	.short	0x010a
        /*0732*/ 	.byte	0xff
	.zero		1


	//   ....[98]....
        /*0734*/ 	.word	0x00005dc0
        /*0738*/ 	.word	0x00000000
        /*073c*/ 	.word	0x00000000
        /*0740*/ 	.short	0x0101
        /*0742*/ 	.byte	0xff
	.zero		1


	//   ....[99]....
        /*0744*/ 	.word	0x00006930
        /*0748*/ 	.word	0x000000ff
        /*074c*/ 	.word	0x00000040
        /*0750*/ 	.short	0x010a
        /*0752*/ 	.byte	0x2c
	.zero		1


	//   ....[100]....
        /*0754*/ 	.word	0x00006970
        /*0758*/ 	.word	0x00000063
        /*075c*/ 	.word	0x000000b0
        /*0760*/ 	.short	0x010a
        /*0762*/ 	.byte	0xff
	.zero		1


	//   ....[101]....
        /*0764*/ 	.word	0x00006a60
        /*0768*/ 	.word	0x000000ff
        /*076c*/ 	.word	0x00000040
        /*0770*/ 	.short	0x010a
        /*0772*/ 	.byte	0x2c
	.zero		1


	//   ....[102]....
        /*0774*/ 	.word	0x00006b50
        /*0778*/ 	.word	0x00000063
        /*077c*/ 	.word	0x000000b0
        /*0780*/ 	.short	0x010a
        /*0782*/ 	.byte	0xff
	.zero		1


	//   ....[103]....
        /*0784*/ 	.word	0x00007620
        /*0788*/ 	.word	0x00000000
        /*078c*/ 	.word	0x00000000
        /*0790*/ 	.short	0x0101
        /*0792*/ 	.byte	0xff
	.zero		1


	//   ....[104]....
        /*0794*/ 	.word	0x00007630
        /*0798*/ 	.word	0x00000003
        /*079c*/ 	.word	0x00000040
        /*07a0*/ 	.short	0x010a
        /*07a2*/ 	.byte	0xff
	.zero		1


	//   ....[105]....
        /*07a4*/ 	.word	0x00007710
        /*07a8*/ 	.word	0x00000003
        /*07ac*/ 	.word	0x00000040
        /*07b0*/ 	.short	0x010a
        /*07b2*/ 	.byte	0xff
	.zero		1


	//   ....[106]....
        /*07b4*/ 	.word	0x00008280
        /*07b8*/ 	.word	0x0000003d
        /*07bc*/ 	.word	0x00000000
        /*07c0*/ 	.short	0x0101
        /*07c2*/ 	.byte	0xff
	.zero		1


	//   ....[107]....
        /*07c4*/ 	.word	0x000082a0
        /*07c8*/ 	.word	0x0000003e
        /*07cc*/ 	.word	0x00000040
        /*07d0*/ 	.short	0x010a
        /*07d2*/ 	.byte	0xff
	.zero		1


	//   ....[108]....
        /*07d4*/ 	.word	0x00008370
        /*07d8*/ 	.word	0x0000003e
        /*07dc*/ 	.word	0x00000040
        /*07e0*/ 	.short	0x010a
        /*07e2*/ 	.byte	0xff
	.zero		1


	//   ....[109]....
        /*07e4*/ 	.word	0x00008ee0
        /*07e8*/ 	.word	0x0000003d
        /*07ec*/ 	.word	0x00000000
        /*07f0*/ 	.short	0x0101
        /*07f2*/ 	.byte	0xff
	.zero		1


	//   ....[110]....
        /*07f4*/ 	.word	0x00008f00
        /*07f8*/ 	.word	0x0000003e
        /*07fc*/ 	.word	0x00000040
        /*0800*/ 	.short	0x010a
        /*0802*/ 	.byte	0xff
	.zero		1


	//   ....[111]....
        /*0804*/ 	.word	0x00008fd0
        /*0808*/ 	.word	0x0000003e
        /*080c*/ 	.word	0x00000040
        /*0810*/ 	.short	0x010a
        /*0812*/ 	.byte	0xff
	.zero		1


	//   ....[112]....
        /*0814*/ 	.word	0x000092a0
        /*0818*/ 	.word	0x00000063
        /*081c*/ 	.word	0x00000000
        /*0820*/ 	.short	0x0101
        /*0822*/ 	.byte	0xff
	.zero		1


	//   ....[113]....
        /*0824*/ 	.word	0x00009b90
        /*0828*/ 	.word	0x00000002
        /*082c*/ 	.word	0x00000000
        /*0830*/ 	.short	0x0101
        /*0832*/ 	.byte	0xff
	.zero		1


	//   ....[114]....
        /*0834*/ 	.word	0x00009e20
        /*0838*/ 	.word	0x000000ff
        /*083c*/ 	.word	0x00000000
        /*0840*/ 	.short	0x0101
        /*0842*/ 	.byte	0x04
	.zero		1


	//   ....[115]....
        /*0844*/ 	.word	0x00009e40
        /*0848*/ 	.word	0x00000003
        /*084c*/ 	.word	0x00000100
        /*0850*/ 	.short	0x010a
        /*0852*/ 	.byte	0xff
	.zero		1


	//   ....[116]....
        /*0854*/ 	.word	0x00009ea0
        /*0858*/ 	.word	0x00000000
        /*085c*/ 	.word	0x00000020
        /*0860*/ 	.short	0x010a
        /*0862*/ 	.byte	0xff
	.zero		1


	//   ....[117]....
        /*0864*/ 	.word	0x00009f00
        /*0868*/ 	.word	0x00000000
        /*086c*/ 	.word	0x00000020
        /*0870*/ 	.short	0x010a
        /*0872*/ 	.byte	0xff
	.zero		1


	//   ....[118]....
        /*0874*/ 	.word	0x00009f50
        /*0878*/ 	.word	0x00000003
        /*087c*/ 	.word	0x00000090
        /*0880*/ 	.short	0x010a
        /*0882*/ 	.byte	0xff
	.zero		1


	//   ....[119]....
        /*0884*/ 	.word	0x00009fb0
        /*0888*/ 	.word	0x00000000
        /*088c*/ 	.word	0x00000000
        /*0890*/ 	.short	0x010a
        /*0892*/ 	.byte	0xff
	.zero		1


	//   ....[120]....
        /*0894*/ 	.word	0x0000a010
        /*0898*/ 	.word	0x00000000
        /*089c*/ 	.word	0x00000000
        /*08a0*/ 	.short	0x010a
        /*08a2*/ 	.byte	0xff
	.zero		1


	//   ....[121]....
        /*08a4*/ 	.word	0x0000a070
        /*08a8*/ 	.word	0x00000000
        /*08ac*/ 	.word	0x00000000
        /*08b0*/ 	.short	0x010a
        /*08b2*/ 	.byte	0xff
	.zero		1


	//   ....[122]....
        /*08b4*/ 	.word	0x0000a0c0
        /*08b8*/ 	.word	0x00000002
        /*08bc*/ 	.word	0x000000f0
        /*08c0*/ 	.short	0x010a
        /*08c2*/ 	.byte	0xff
	.zero		1


	//   ....[123]....
        /*08c4*/ 	.word	0x0000a120
        /*08c8*/ 	.word	0x00000002
        /*08cc*/ 	.word	0x000000a0
        /*08d0*/ 	.short	0x010a
        /*08d2*/ 	.byte	0xff
	.zero		1


	//   ....[124]....
        /*08d4*/ 	.word	0x0000a170
        /*08d8*/ 	.word	0x00000002
        /*08dc*/ 	.word	0x00000090
        /*08e0*/ 	.short	0x010a
        /*08e2*/ 	.byte	0xff
	.zero		1


	//   ....[125]....
        /*08e4*/ 	.word	0x0000a1d0
        /*08e8*/ 	.word	0x00000000
        /*08ec*/ 	.word	0x000000a0
        /*08f0*/ 	.short	0x010a
        /*08f2*/ 	.byte	0xff
	.zero		1


	//   ....[126]....
        /*08f4*/ 	.word	0x0000a230
        /*08f8*/ 	.word	0x00000000
        /*08fc*/ 	.word	0x00000008
        /*0900*/ 	.short	0x010a
        /*0902*/ 	.byte	0xff
	.zero		1


	//   ....[127]....
        /*0904*/ 	.word	0x0000a320
        /*0908*/ 	.word	0x00000000
        /*090c*/ 	.word	0x00000008
        /*0910*/ 	.short	0x010a
        /*0912*/ 	.byte	0xff
	.zero		1


	//   ....[128]....
        /*0914*/ 	.word	0x0000a370
        /*0918*/ 	.word	0x00000000
        /*091c*/ 	.word	0x00000090
        /*0920*/ 	.short	0x010a
        /*0922*/ 	.byte	0xff
	.zero		1


	//   ....[129]....
        /*0924*/ 	.word	0x0000a3d0
        /*0928*/ 	.word	0x00000000
        /*092c*/ 	.word	0x000000d0
        /*0930*/ 	.short	0x010a
        /*0932*/ 	.byte	0xff
	.zero		1


	//   ....[130]....
        /*0934*/ 	.word	0x0000a430
        /*0938*/ 	.word	0x00000000
        /*093c*/ 	.word	0x00000000
        /*0940*/ 	.short	0x010a
        /*0942*/ 	.byte	0xff
	.zero		1


	//   ....[131]....
        /*0944*/ 	.word	0x0000a490
        /*0948*/ 	.word	0x00000000
        /*094c*/ 	.word	0x00000000
        /*0950*/ 	.short	0x010a
        /*0952*/ 	.byte	0xff
	.zero		1


	//   ....[132]....
        /*0954*/ 	.word	0x0000a4f0
        /*0958*/ 	.word	0x00000000
        /*095c*/ 	.word	0x00000000
        /*0960*/ 	.short	0x010a
        /*0962*/ 	.byte	0xff
	.zero		1


	//   ....[133]....
        /*0964*/ 	.word	0x0000a550
        /*0968*/ 	.word	0x00000000
        /*096c*/ 	.word	0x00000000
        /*0970*/ 	.short	0x010a
        /*0972*/ 	.byte	0xff
	.zero		1


	//   ....[134]....
        /*0974*/ 	.word	0x0000a5b0
        /*0978*/ 	.word	0x00000000
        /*097c*/ 	.word	0x00000110
        /*0980*/ 	.short	0x010a
        /*0982*/ 	.byte	0xff
	.zero		1


	//   ....[135]....
        /*0984*/ 	.word	0x0000a600
        /*0988*/ 	.word	0x0000000c
        /*098c*/ 	.word	0x00000090
        /*0990*/ 	.short	0x010a
        /*0992*/ 	.byte	0xff
	.zero		1


	//   ....[136]....
        /*0994*/ 	.word	0x0000a660
        /*0998*/ 	.word	0x00000000
        /*099c*/ 	.word	0x00000088
        /*09a0*/ 	.short	0x010a
        /*09a2*/ 	.byte	0xff
	.zero		1


	//   ....[137]....
        /*09a4*/ 	.word	0x0000a6c0
        /*09a8*/ 	.word	0x00000000
        /*09ac*/ 	.word	0x00000060
        /*09b0*/ 	.short	0x010a
        /*09b2*/ 	.byte	0xff
	.zero		1


	//   ....[138]....
        /*09b4*/ 	.word	0x0000a720
        /*09b8*/ 	.word	0x00000000
        /*09bc*/ 	.word	0x00000068
        /*09c0*/ 	.short	0x010a
        /*09c2*/ 	.byte	0xff
	.zero		1


	//   ....[139]....
        /*09c4*/ 	.word	0x0000a780
        /*09c8*/ 	.word	0x00000000
        /*09cc*/ 	.word	0x00000070
        /*09d0*/ 	.short	0x010a
        /*09d2*/ 	.byte	0xff
	.zero		1


	//   ....[140]....
        /*09d4*/ 	.word	0x0000a7e0
        /*09d8*/ 	.word	0x00000000
        /*09dc*/ 	.word	0x00000078
        /*09e0*/ 	.short	0x010a
        /*09e2*/ 	.byte	0xff
	.zero		1


	//   ....[141]....
        /*09e4*/ 	.word	0x0000a840
        /*09e8*/ 	.word	0x00000000
        /*09ec*/ 	.word	0x00000060
        /*09f0*/ 	.short	0x010a
        /*09f2*/ 	.byte	0xff
	.zero		1


	//   ....[142]....
        /*09f4*/ 	.word	0x0000a8a0
        /*09f8*/ 	.word	0x00000000
        /*09fc*/ 	.word	0x00000068
        /*0a00*/ 	.short	0x010a
        /*0a02*/ 	.byte	0xff
	.zero		1


	//   ....[143]....
        /*0a04*/ 	.word	0x0000a900
        /*0a08*/ 	.word	0x00000000
        /*0a0c*/ 	.word	0x00000070
        /*0a10*/ 	.short	0x010a
        /*0a12*/ 	.byte	0xff
	.zero		1


	//   ....[144]....
        /*0a14*/ 	.word	0x0000a950
        /*0a18*/ 	.word	0x00000003
        /*0a1c*/ 	.word	0x00000090
        /*0a20*/ 	.short	0x010a
        /*0a22*/ 	.byte	0xff
	.zero		1


	//   ....[145]....
        /*0a24*/ 	.word	0x0000a9b0
        /*0a28*/ 	.word	0x00000002
        /*0a2c*/ 	.word	0x00000040
        /*0a30*/ 	.short	0x010a
        /*0a32*/ 	.byte	0xff
	.zero		1


	//   ....[146]....
        /*0a34*/ 	.word	0x0000aa00
        /*0a38*/ 	.word	0x00000063
        /*0a3c*/ 	.word	0x000000b0
        /*0a40*/ 	.short	0x010a
        /*0a42*/ 	.byte	0xff
	.zero		1


	//   ....[147]....
        /*0a44*/ 	.word	0x0000aa50
        /*0a48*/ 	.word	0x00000003
        /*0a4c*/ 	.word	0x00000040
        /*0a50*/ 	.short	0x010a
        /*0a52*/ 	.byte	0xff
	.zero		1


	//   ....[148]....
        /*0a54*/ 	.word	0x0000aaa0
        /*0a58*/ 	.word	0x0000003e
        /*0a5c*/ 	.word	0x00000040
        /*0a60*/ 	.short	0x010a
        /*0a62*/ 	.byte	0xff
	.zero		1


	//   ....[149]....
        /*0a64*/ 	.word	0x0000aaf0
        /*0a68*/ 	.word	0x0000003e
        /*0a6c*/ 	.word	0x00000040
        /*0a70*/ 	.short	0x010a
        /*0a72*/ 	.byte	0xff
	.zero		1


	//----- nvinfo : EIATTR_NUM_MBARRIERS
	.align		4
.L_47:
        /*0a74*/ 	.byte	0x03, 0x38
        /*0a76*/ 	.short	0x0023


	//----- nvinfo : EIATTR_EXIT_INSTR_OFFSETS
	.align		4
        /*0a78*/ 	.byte	0x04, 0x1c
        /*0a7a*/ 	.short	(.L_49 - .L_48)


	//   ....[0]....
.L_48:
        /*0a7c*/ 	.word	0x00002d70


	//   ....[1]....
        /*0a80*/ 	.word	0x00003260


	//   ....[2]....
        /*0a84*/ 	.word	0x000032c0


	//   ....[3]....
        /*0a88*/ 	.word	0x00004800


	//   ....[4]....
        /*0a8c*/ 	.word	0x00005960


	//   ....[5]....
        /*0a90*/ 	.word	0x000059a0


	//   ....[6]....
        /*0a94*/ 	.word	0x00009d10


	//   ....[7]....
        /*0a98*/ 	.word	0x00009d90


	//   ....[8]....
        /*0a9c*/ 	.word	0x00009dc0


	//   ....[9]....
        /*0aa0*/ 	.word	0x00009e30


	//----- nvinfo : EIATTR_MAX_THREADS
	.align		4
.L_49:
        /*0aa4*/ 	.byte	0x04, 0x05
        /*0aa6*/ 	.short	(.L_51 - .L_50)
.L_50:
        /*0aa8*/ 	.word	0x00000100
        /*0aac*/ 	.word	0x00000001
        /*0ab0*/ 	.word	0x00000001


	//----- nvinfo : EIATTR_CRS_STACK_SIZE
	.align		4
.L_51:
        /*0ab4*/ 	.byte	0x04, 0x1e
        /*0ab6*/ 	.short	(.L_53 - .L_52)
.L_52:
        /*0ab8*/ 	.word	0x00000000


	//----- nvinfo : EIATTR_CBANK_PARAM_SIZE
	.align		4
.L_53:
        /*0abc*/ 	.byte	0x03, 0x19
        /*0abe*/ 	.short	0x0800


	//----- nvinfo : EIATTR_PARAM_CBANK
	.align		4
        /*0ac0*/ 	.byte	0x04, 0x0a
        /*0ac2*/ 	.short	(.L_55 - .L_54)
	.align		4
.L_54:
        /*0ac4*/ 	.word	index@(.nv.constant0._ZN7cutlass13device_kernelINS_4gemm6kernel13GemmUniversalIN4cute5tupleIJiiiiEEENS1_10collective13CollectiveMmaINS1_35MainloopSm100TmaUmmaWarpSpecializedILi4ELi2ELi4ENS5_IJNS4_1CILi2EEESB_NSA_ILi1EEEEEEEENS5_IJNSA_ILi256EEENSA_ILi128EEESG_EEENS_6half_tENS5_IJlSC_lEEESI_SJ_NS4_8TiledMMAINS4_8MMA_AtomIJNS4_26SM100_MMA_F16BF16_2x1SM_SSISI_SI_fLi256ELi128ELNS4_4UMMA5MajorE0ELSO_0ELNSN_7ScaleInE0ELSP_0EEEEEENS4_6LayoutINS5_IJSC_SC_SC_EEENS5_IJNSA_ILi0EEESU_SU_EEEEENS5_IJNS4_10UnderscoreESX_SX_EEEEENS4_28SM100_TMA_2SM_LOAD_MULTICASTENS4_14ComposedLayoutINS4_7SwizzleILi3ELi4ELi3EEENS4_18smem_ptr_flag_bitsILi16EEENSS_INS5_IJNSA_ILi8EEENSA_ILi64EEEEEENS5_IJS17_SC_EEEEEEEvNS4_8identityENS4_18SM100_TMA_2SM_LOADES1B_vS1C_EENS_8epilogue10collective18CollectiveEpilogueINS1F_23Sm100TmaWarpSpecializedILi4ELi2ELi32ELb1ELb0EEEJNS5_IJSG_SG_SG_EEENS5_IJNSS_ISG_SC_EENSS_INSA_ILi32EEESC_EEEEESI_SJ_SI_SJ_NS1F_6fusion15FusionCallbacksIS1J_NS1P_17LinearCombinationISI_fSI_fLNS_15FloatRoundStyleE2EEES1K_S1O_JEEENS4_5SM1004TMEM4LOAD26SM100_TMEM_LOAD_32dp32b32xENS4_13SM90_TMA_LOADENS11_INS12_ILi2ELi4ELi3EEES15_NSS_INS5_IJS16_S1M_EEENS5_IJS1M_SC_EEEEEEENS4_39AutoVectorizingCopyWithAssumedAlignmentILi128EEENS4_14SM90_TMA_STOREES24_S26_S26_EEEvvEEEEvNT_6ParamsE)
        /*0ac8*/ 	.short	0x0380
        /*0aca*/ 	.short	0x0800


	//----- nvinfo : EIATTR_SW_WAR
	.align		4
.L_55:
        /*0acc*/ 	.byte	0x04, 0x36
        /*0ace*/ 	.short	(.L_57 - .L_56)
.L_56:
        /*0ad0*/ 	.word	0x00000008
.L_57:


//--------------------- .nv.callgraph             --------------------------
	.section	.nv.callgraph,"",@"SHT_CUDA_CALLGRAPH"
	.align	4
	.sectionentsize	8
	.align		4
        /*0000*/ 	.word	0x00000000
	.align		4
        /*0004*/ 	.word	0xffffffff
	.align		4
        /*0008*/ 	.word	index@(_ZN7cutlass13device_kernelINS_4gemm6kernel13GemmUniversalIN4cute5tupleIJiiiiEEENS1_10collective13CollectiveMmaINS1_35MainloopSm100TmaUmmaWarpSpecializedILi4ELi2ELi4ENS5_IJNS4_1CILi2EEESB_NSA_ILi1EEEEEEEENS5_IJNSA_ILi256EEENSA_ILi128EEESG_EEENS_6half_tENS5_IJlSC_lEEESI_SJ_NS4_8TiledMMAINS4_8MMA_AtomIJNS4_26SM100_MMA_F16BF16_2x1SM_SSISI_SI_fLi256ELi128ELNS4_4UMMA5MajorE0ELSO_0ELNSN_7ScaleInE0ELSP_0EEEEEENS4_6LayoutINS5_IJSC_SC_SC_EEENS5_IJNSA_ILi0EEESU_SU_EEEEENS5_IJNS4_10UnderscoreESX_SX_EEEEENS4_28SM100_TMA_2SM_LOAD_MULTICASTENS4_14ComposedLayoutINS4_7SwizzleILi3ELi4ELi3EEENS4_18smem_ptr_flag_bitsILi16EEENSS_INS5_IJNSA_ILi8EEENSA_ILi64EEEEEENS5_IJS17_SC_EEEEEEEvNS4_8identityENS4_18SM100_TMA_2SM_LOADES1B_vS1C_EENS_8epilogue10collective18CollectiveEpilogueINS1F_23Sm100TmaWarpSpecializedILi4ELi2ELi32ELb1ELb0EEEJNS5_IJSG_SG_SG_EEENS5_IJNSS_ISG_SC_EENSS_INSA_ILi32EEESC_EEEEESI_SJ_SI_SJ_NS1F_6fusion15FusionCallbacksIS1J_NS1P_17LinearCombinationISI_fSI_fLNS_15FloatRoundStyleE2EEES1K_S1O_JEEENS4_5SM1004TMEM4LOAD26SM100_TMEM_LOAD_32dp32b32xENS4_13SM90_TMA_LOADENS11_INS12_ILi2ELi4ELi3EEES15_NSS_INS5_IJS16_S1M_EEENS5_IJS1M_SC_EEEEEEENS4_39AutoVectorizingCopyWithAssumedAlignmentILi128EEENS4_14SM90_TMA_STOREES24_S26_S26_EEEvvEEEEvNT_6ParamsE)
	.align		4
        /*000c*/ 	.word	index@(__assertfail)
	.align		4
        /*0010*/ 	.word	0x00000000
	.align		4
        /*0014*/ 	.word	0xfffffffe
	.align		4
        /*0018*/ 	.word	0x00000000
	.align		4
        /*001c*/ 	.word	0xfffffffd
	.align		4
        /*0020*/ 	.word	0x00000000
	.align		4
        /*0024*/ 	.word	0xfffffffc


//--------------------- .nv.constant4             --------------------------
	.section	.nv.constant4,"a",@progbits
	.align	8
	.align		8
.nv.constant4:
        /*0000*/ 	.dword	__assertfail
	.align		8
        /*0008*/ 	.dword	__unnamed_1
	.align		8
        /*0010*/ 	.dword	__unnamed_2
	.align		8
        /*0018*/ 	.dword	_ZN39_INTERNAL_d531a5a1_4_k_cu_6ee77cfd_64634cuda3std3__45__cpo5beginE
	.align		8
        /*0020*/ 	.dword	_ZN39_INTERNAL_d531a5a1_4_k_cu_6ee77cfd_64634cuda3std3__45__cpo3endE
	.align		8
        /*0028*/ 	.dword	_ZN39_INTERNAL_d531a5a1_4_k_cu_6ee77cfd_64634cuda3std3__45__cpo6cbeginE
	.align		8
        /*0030*/ 	.dword	_ZN39_INTERNAL_d531a5a1_4_k_cu_6ee77cfd_64634cuda3std3__45__cpo4cendE
	.align		8
        /*0038*/ 	.dword	_ZN39_INTERNAL_d531a5a1_4_k_cu_6ee77cfd_64634cuda3std3__441_GLOBAL__N__d531a5a1_4_k_cu_6ee77cfd_64636ignoreE
	.align		8
        /*0040*/ 	.dword	_ZN39_INTERNAL_d531a5a1_4_k_cu_6ee77cfd_64634cuda3std3__419piecewise_constructE
	.align		8
        /*0048*/ 	.dword	_ZN39_INTERNAL_d531a5a1_4_k_cu_6ee77cfd_64634cuda3std3__48in_placeE
	.align		8
        /*0050*/ 	.dword	_ZN39_INTERNAL_d531a5a1_4_k_cu_6ee77cfd_64634cuda3std6ranges3__45__cpo4swapE
	.align		8
        /*0058*/ 	.dword	_ZN39_INTERNAL_d531a5a1_4_k_cu_6ee77cfd_64634cuda3std6ranges3__45__cpo9iter_moveE
	.align		8
        /*0060*/ 	.dword	_ZN39_INTERNAL_d531a5a1_4_k_cu_6ee77cfd_64634cute7productE
	.align		8
        /*0068*/ 	.dword	_ZN39_INTERNAL_d531a5a1_4_k_cu_6ee77cfd_64634cute1_E
	.align		8
        /*0070*/ 	.dword	$str$25
	.align		8
        /*0078*/ 	.dword	$str$26
	.align		8
        /*0080*/ 	.dword	$str$27
	.align		8
        /*0088*/ 	.dword	$str$28


//--------------------- .text._ZN7cutlass13device_kernelINS_4gemm6kernel13GemmUniversalIN4cute5tupleIJiiiiEEENS1_10collective13CollectiveMmaINS1_35MainloopSm100TmaUmmaWarpSpecializedILi4ELi2ELi4ENS5_IJNS4_1CILi2EEESB_NSA_ILi1EEEEEEEENS5_IJNSA_ILi256EEENSA_ILi128EEESG_EEENS_6half_tENS5_IJlSC_lEEESI_SJ_NS4_8TiledMMAINS4_8MMA_AtomIJNS4_26SM100_MMA_F16BF16_2x1SM_SSISI_SI_fLi256ELi128ELNS4_4UMMA5MajorE0ELSO_0ELNSN_7ScaleInE0ELSP_0EEEEEENS4_6LayoutINS5_IJSC_SC_SC_EEENS5_IJNSA_ILi0EEESU_SU_EEEEENS5_IJNS4_10UnderscoreESX_SX_EEEEENS4_28SM100_TMA_2SM_LOAD_MULTICASTENS4_14ComposedLayoutINS4_7SwizzleILi3ELi4ELi3EEENS4_18smem_ptr_flag_bitsILi16EEENSS_INS5_IJNSA_ILi8EEENSA_ILi64EEEEEENS5_IJS17_SC_EEEEEEEvNS4_8identityENS4_18SM100_TMA_2SM_LOADES1B_vS1C_EENS_8epilogue10collective18CollectiveEpilogueINS1F_23Sm100TmaWarpSpecializedILi4ELi2ELi32ELb1ELb0EEEJNS5_IJSG_SG_SG_EEENS5_IJNSS_ISG_SC_EENSS_INSA_ILi32EEESC_EEEEESI_SJ_SI_SJ_NS1F_6fusion15FusionCallbacksIS1J_NS1P_17LinearCombinationISI_fSI_fLNS_15FloatRoundStyleE2EEES1K_S1O_JEEENS4_5SM1004TMEM4LOAD26SM100_TMEM_LOAD_32dp32b32xENS4_13SM90_TMA_LOADENS11_INS12_ILi2ELi4ELi3EEES15_NSS_INS5_IJS16_S1M_EEENS5_IJS1M_SC_EEEEEEENS4_39AutoVectorizingCopyWithAssumedAlignmentILi128EEENS4_14SM90_TMA_STOREES24_S26_S26_EEEvvEEEEvNT_6ParamsE --------------------------
	.section	.text._ZN7cutlass13device_kernelINS_4gemm6kernel13GemmUniversalIN4cute5tupleIJiiiiEEENS1_10collective13CollectiveMmaINS1_35MainloopSm100TmaUmmaWarpSpecializedILi4ELi2ELi4ENS5_IJNS4_1CILi2EEESB_NSA_ILi1EEEEEEEENS5_IJNSA_ILi256EEENSA_ILi128EEESG_EEENS_6half_tENS5_IJlSC_lEEESI_SJ_NS4_8TiledMMAINS4_8MMA_AtomIJNS4_26SM100_MMA_F16BF16_2x1SM_SSISI_SI_fLi256ELi128ELNS4_4UMMA5MajorE0ELSO_0ELNSN_7ScaleInE0ELSP_0EEEEEENS4_6LayoutINS5_IJSC_SC_SC_EEENS5_IJNSA_ILi0EEESU_SU_EEEEENS5_IJNS4_10UnderscoreESX_SX_EEEEENS4_28SM100_TMA_2SM_LOAD_MULTICASTENS4_14ComposedLayoutINS4_7SwizzleILi3ELi4ELi3EEENS4_18smem_ptr_flag_bitsILi16EEENSS_INS5_IJNSA_ILi8EEENSA_ILi64EEEEEENS5_IJS17_SC_EEEEEEEvNS4_8identityENS4_18SM100_TMA_2SM_LOADES1B_vS1C_EENS_8epilogue10collective18CollectiveEpilogueINS1F_23Sm100TmaWarpSpecializedILi4ELi2ELi32ELb1ELb0EEEJNS5_IJSG_SG_SG_EEENS5_IJNSS_ISG_SC_EENSS_INSA_ILi32EEESC_EEEEESI_SJ_SI_SJ_NS1F_6fusion15FusionCallbacksIS1J_NS1P_17LinearCombinationISI_fSI_fLNS_15FloatRoundStyleE2EEES1K_S1O_JEEENS4_5SM1004TMEM4LOAD26SM100_TMEM_LOAD_32dp32b32xENS4_13SM90_TMA_LOADENS11_INS12_ILi2ELi4ELi3EEES15_NSS_INS5_IJS16_S1M_EEENS5_IJS1M_SC_EEEEEEENS4_39AutoVectorizingCopyWithAssumedAlignmentILi128EEENS4_14SM90_TMA_STOREES24_S26_S26_EEEvvEEEEvNT_6ParamsE,"ax",@progbits
	.align	128
.text._ZN7cutlass13device_kernelINS_4gemm6kernel13GemmUniversalIN4cute5tupleIJiiiiEEENS1_10collective13CollectiveMmaINS1_35MainloopSm100TmaUmmaWarpSpecializedILi4ELi2ELi4ENS5_IJNS4_1CILi2EEESB_NSA_ILi1EEEEEEEENS5_IJNSA_ILi256EEENSA_ILi128EEESG_EEENS_6half_tENS5_IJlSC_lEEESI_SJ_NS4_8TiledMMAINS4_8MMA_AtomIJNS4_26SM100_MMA_F16BF16_2x1SM_SSISI_SI_fLi256ELi128ELNS4_4UMMA5MajorE0ELSO_0ELNSN_7ScaleInE0ELSP_0EEEEEENS4_6LayoutINS5_IJSC_SC_SC_EEENS5_IJNSA_ILi0EEESU_SU_EEEEENS5_IJNS4_10UnderscoreESX_SX_EEEEENS4_28SM100_TMA_2SM_LOAD_MULTICASTENS4_14ComposedLayoutINS4_7SwizzleILi3ELi4ELi3EEENS4_18smem_ptr_flag_bitsILi16EEENSS_INS5_IJNSA_ILi8EEENSA_ILi64EEEEEENS5_IJS17_SC_EEEEEEEvNS4_8identityENS4_18SM100_TMA_2SM_LOADES1B_vS1C_EENS_8epilogue10collective18CollectiveEpilogueINS1F_23Sm100TmaWarpSpecializedILi4ELi2ELi32ELb1ELb0EEEJNS5_IJSG_SG_SG_EEENS5_IJNSS_ISG_SC_EENSS_INSA_ILi32EEESC_EEEEESI_SJ_SI_SJ_NS1F_6fusion15FusionCallbacksIS1J_NS1P_17LinearCombinationISI_fSI_fLNS_15FloatRoundStyleE2EEES1K_S1O_JEEENS4_5SM1004TMEM4LOAD26SM100_TMEM_LOAD_32dp32b32xENS4_13SM90_TMA_LOADENS11_INS12_ILi2ELi4ELi3EEES15_NSS_INS5_IJS16_S1M_EEENS5_IJS1M_SC_EEEEEEENS4_39AutoVectorizingCopyWithAssumedAlignmentILi128EEENS4_14SM90_TMA_STOREES24_S26_S26_EEEvvEEEEvNT_6ParamsE:
        .type           _ZN7cutlass13device_kernelINS_4gemm6kernel13GemmUniversalIN4cute5tupleIJiiiiEEENS1_10collective13CollectiveMmaINS1_35MainloopSm100TmaUmmaWarpSpecializedILi4ELi2ELi4ENS5_IJNS4_1CILi2EEESB_NSA_ILi1EEEEEEEENS5_IJNSA_ILi256EEENSA_ILi128EEESG_EEENS_6half_tENS5_IJlSC_lEEESI_SJ_NS4_8TiledMMAINS4_8MMA_AtomIJNS4_26SM100_MMA_F16BF16_2x1SM_SSISI_SI_fLi256ELi128ELNS4_4UMMA5MajorE0ELSO_0ELNSN_7ScaleInE0ELSP_0EEEEEENS4_6LayoutINS5_IJSC_SC_SC_EEENS5_IJNSA_ILi0EEESU_SU_EEEEENS5_IJNS4_10UnderscoreESX_SX_EEEEENS4_28SM100_TMA_2SM_LOAD_MULTICASTENS4_14ComposedLayoutINS4_7SwizzleILi3ELi4ELi3EEENS4_18smem_ptr_flag_bitsILi16EEENSS_INS5_IJNSA_ILi8EEENSA_ILi64EEEEEENS5_IJS17_SC_EEEEEEEvNS4_8identityENS4_18SM100_TMA_2SM_LOADES1B_vS1C_EENS_8epilogue10collective18CollectiveEpilogueINS1F_23Sm100TmaWarpSpecializedILi4ELi2ELi32ELb1ELb0EEEJNS5_IJSG_SG_SG_EEENS5_IJNSS_ISG_SC_EENSS_INSA_ILi32EEESC_EEEEESI_SJ_SI_SJ_NS1F_6fusion15FusionCallbacksIS1J_NS1P_17LinearCombinationISI_fSI_fLNS_15FloatRoundStyleE2EEES1K_S1O_JEEENS4_5SM1004TMEM4LOAD26SM100_TMEM_LOAD_32dp32b32xENS4_13SM90_TMA_LOADENS11_INS12_ILi2ELi4ELi3EEES15_NSS_INS5_IJS16_S1M_EEENS5_IJS1M_SC_EEEEEEENS4_39AutoVectorizingCopyWithAssumedAlignmentILi128EEENS4_14SM90_TMA_STOREES24_S26_S26_EEEvvEEEEvNT_6ParamsE,@function
        .size           _ZN7cutlass13device_kernelINS_4gemm6kernel13GemmUniversalIN4cute5tupleIJiiiiEEENS1_10collective13CollectiveMmaINS1_35MainloopSm100TmaUmmaWarpSpecializedILi4ELi2ELi4ENS5_IJNS4_1CILi2EEESB_NSA_ILi1EEEEEEEENS5_IJNSA_ILi256EEENSA_ILi128EEESG_EEENS_6half_tENS5_IJlSC_lEEESI_SJ_NS4_8TiledMMAINS4_8MMA_AtomIJNS4_26SM100_MMA_F16BF16_2x1SM_SSISI_SI_fLi256ELi128ELNS4_4UMMA5MajorE0ELSO_0ELNSN_7ScaleInE0ELSP_0EEEEEENS4_6LayoutINS5_IJSC_SC_SC_EEENS5_IJNSA_ILi0EEESU_SU_EEEEENS5_IJNS4_10UnderscoreESX_SX_EEEEENS4_28SM100_TMA_2SM_LOAD_MULTICASTENS4_14ComposedLayoutINS4_7SwizzleILi3ELi4ELi3EEENS4_18smem_ptr_flag_bitsILi16EEENSS_INS5_IJNSA_ILi8EEENSA_ILi64EEEEEENS5_IJS17_SC_EEEEEEEvNS4_8identityENS4_18SM100_TMA_2SM_LOADES1B_vS1C_EENS_8epilogue10collective18CollectiveEpilogueINS1F_23Sm100TmaWarpSpecializedILi4ELi2ELi32ELb1ELb0EEEJNS5_IJSG_SG_SG_EEENS5_IJNSS_ISG_SC_EENSS_INSA_ILi32EEESC_EEEEESI_SJ_SI_SJ_NS1F_6fusion15FusionCallbacksIS1J_NS1P_17LinearCombinationISI_fSI_fLNS_15FloatRoundStyleE2EEES1K_S1O_JEEENS4_5SM1004TMEM4LOAD26SM100_TMEM_LOAD_32dp32b32xENS4_13SM90_TMA_LOADENS11_INS12_ILi2ELi4ELi3EEES15_NSS_INS5_IJS16_S1M_EEENS5_IJS1M_SC_EEEEEEENS4_39AutoVectorizingCopyWithAssumedAlignmentILi128EEENS4_14SM90_TMA_STOREES24_S26_S26_EEEvvEEEEvNT_6ParamsE,(.L_x_201 - _ZN7cutlass13device_kernelINS_4gemm6kernel13GemmUniversalIN4cute5tupleIJiiiiEEENS1_10collective13CollectiveMmaINS1_35MainloopSm100TmaUmmaWarpSpecializedILi4ELi2ELi4ENS5_IJNS4_1CILi2EEESB_NSA_ILi1EEEEEEEENS5_IJNSA_ILi256EEENSA_ILi128EEESG_EEENS_6half_tENS5_IJlSC_lEEESI_SJ_NS4_8TiledMMAINS4_8MMA_AtomIJNS4_26SM100_MMA_F16BF16_2x1SM_SSISI_SI_fLi256ELi128ELNS4_4UMMA5MajorE0ELSO_0ELNSN_7ScaleInE0ELSP_0EEEEEENS4_6LayoutINS5_IJSC_SC_SC_EEENS5_IJNSA_ILi0EEESU_SU_EEEEENS5_IJNS4_10UnderscoreESX_SX_EEEEENS4_28SM100_TMA_2SM_LOAD_MULTICASTENS4_14ComposedLayoutINS4_7SwizzleILi3ELi4ELi3EEENS4_18smem_ptr_flag_bitsILi16EEENSS_INS5_IJNSA_ILi8EEENSA_ILi64EEEEEENS5_IJS17_SC_EEEEEEEvNS4_8identityENS4_18SM100_TMA_2SM_LOADES1B_vS1C_EENS_8epilogue10collective18CollectiveEpilogueINS1F_23Sm100TmaWarpSpecializedILi4ELi2ELi32ELb1ELb0EEEJNS5_IJSG_SG_SG_EEENS5_IJNSS_ISG_SC_EENSS_INSA_ILi32EEESC_EEEEESI_SJ_SI_SJ_NS1F_6fusion15FusionCallbacksIS1J_NS1P_17LinearCombinationISI_fSI_fLNS_15FloatRoundStyleE2EEES1K_S1O_JEEENS4_5SM1004TMEM4LOAD26SM100_TMEM_LOAD_32dp32b32xENS4_13SM90_TMA_LOADENS11_INS12_ILi2ELi4ELi3EEES15_NSS_INS5_IJS16_S1M_EEENS5_IJS1M_SC_EEEEEEENS4_39AutoVectorizingCopyWithAssumedAlignmentILi128EEENS4_14SM90_TMA_STOREES24_S26_S26_EEEvvEEEEvNT_6ParamsE)
        .other          _ZN7cutlass13device_kernelINS_4gemm6kernel13GemmUniversalIN4cute5tupleIJiiiiEEENS1_10collective13CollectiveMmaINS1_35MainloopSm100TmaUmmaWarpSpecializedILi4ELi2ELi4ENS5_IJNS4_1CILi2EEESB_NSA_ILi1EEEEEEEENS5_IJNSA_ILi256EEENSA_ILi128EEESG_EEENS_6half_tENS5_IJlSC_lEEESI_SJ_NS4_8TiledMMAINS4_8MMA_AtomIJNS4_26SM100_MMA_F16BF16_2x1SM_SSISI_SI_fLi256ELi128ELNS4_4UMMA5MajorE0ELSO_0ELNSN_7ScaleInE0ELSP_0EEEEEENS4_6LayoutINS5_IJSC_SC_SC_EEENS5_IJNSA_ILi0EEESU_SU_EEEEENS5_IJNS4_10UnderscoreESX_SX_EEEEENS4_28SM100_TMA_2SM_LOAD_MULTICASTENS4_14ComposedLayoutINS4_7SwizzleILi3ELi4ELi3EEENS4_18smem_ptr_flag_bitsILi16EEENSS_INS5_IJNSA_ILi8EEENSA_ILi64EEEEEENS5_IJS17_SC_EEEEEEEvNS4_8identityENS4_18SM100_TMA_2SM_LOADES1B_vS1C_EENS_8epilogue10collective18CollectiveEpilogueINS1F_23Sm100TmaWarpSpecializedILi4ELi2ELi32ELb1ELb0EEEJNS5_IJSG_SG_SG_EEENS5_IJNSS_ISG_SC_EENSS_INSA_ILi32EEESC_EEEEESI_SJ_SI_SJ_NS1F_6fusion15FusionCallbacksIS1J_NS1P_17LinearCombinationISI_fSI_fLNS_15FloatRoundStyleE2EEES1K_S1O_JEEENS4_5SM1004TMEM4LOAD26SM100_TMEM_LOAD_32dp32b32xENS4_13SM90_TMA_LOADENS11_INS12_ILi2ELi4ELi3EEES15_NSS_INS5_IJS16_S1M_EEENS5_IJS1M_SC_EEEEEEENS4_39AutoVectorizingCopyWithAssumedAlignmentILi128EEENS4_14SM90_TMA_STOREES24_S26_S26_EEEvvEEEEvNT_6ParamsE,@"STO_CUDA_ENTRY STV_DEFAULT"
_ZN7cutlass13device_kernelINS_4gemm6kernel13GemmUniversalIN4cute5tupleIJiiiiEEENS1_10collective13CollectiveMmaINS1_35MainloopSm100TmaUmmaWarpSpecializedILi4ELi2ELi4ENS5_IJNS4_1CILi2EEESB_NSA_ILi1EEEEEEEENS5_IJNSA_ILi256EEENSA_ILi128EEESG_EEENS_6half_tENS5_IJlSC_lEEESI_SJ_NS4_8TiledMMAINS4_8MMA_AtomIJNS4_26SM100_MMA_F16BF16_2x1SM_SSISI_SI_fLi256ELi128ELNS4_4UMMA5MajorE0ELSO_0ELNSN_7ScaleInE0ELSP_0EEEEEENS4_6LayoutINS5_IJSC_SC_SC_EEENS5_IJNSA_ILi0EEESU_SU_EEEEENS5_IJNS4_10UnderscoreESX_SX_EEEEENS4_28SM100_TMA_2SM_LOAD_MULTICASTENS4_14ComposedLayoutINS4_7SwizzleILi3ELi4ELi3EEENS4_18smem_ptr_flag_bitsILi16EEENSS_INS5_IJNSA_ILi8EEENSA_ILi64EEEEEENS5_IJS17_SC_EEEEEEEvNS4_8identityENS4_18SM100_TMA_2SM_LOADES1B_vS1C_EENS_8epilogue10collective18CollectiveEpilogueINS1F_23Sm100TmaWarpSpecializedILi4ELi2ELi32ELb1ELb0EEEJNS5_IJSG_SG_SG_EEENS5_IJNSS_ISG_SC_EENSS_INSA_ILi32EEESC_EEEEESI_SJ_SI_SJ_NS1F_6fusion15FusionCallbacksIS1J_NS1P_17LinearCombinationISI_fSI_fLNS_15FloatRoundStyleE2EEES1K_S1O_JEEENS4_5SM1004TMEM4LOAD26SM100_TMEM_LOAD_32dp32b32xENS4_13SM90_TMA_LOADENS11_INS12_ILi2ELi4ELi3EEES15_NSS_INS5_IJS16_S1M_EEENS5_IJS1M_SC_EEEEEEENS4_39AutoVectorizingCopyWithAssumedAlignmentILi128EEENS4_14SM90_TMA_STOREES24_S26_S26_EEEvvEEEEvNT_6ParamsE:
[----:B------:R-:W1:Y:S01]  /*0000*/  LDC R1, c[0x0][0x37c] ;  /* 0x0000df00ff017b82 */ /* 0x000e620000000800 */
[----:B------:R-:W2:Y:S01]  /*0010*/  S2R R94, SR_TID.X ;  /* 0x00000000005e7919 */ /* 0x000ea20000002100 */
[----:B------:R-:W3:Y:S06]  /*0020*/  LDCU.64 UR8, c[0x0][0x890] ;  /* 0x00011200ff0877ac */ /* 0x000eec0008000a00 */
[----:B------:R-:W4:Y:S01]  /*0030*/  S2UR UR47, SR_CgaCtaId ;  /* 0x00000000002f79c3 */ /* 0x000f220000008800 */
[----:B------:R-:W-:Y:S02]  /*0040*/  PRMT R80, RZ, 0x7610, R80 ;  /* 0x00007610ff507816 */ /* 0x000fe40000000050 */
[----:B------:R-:W-:Y:S01]  /*0050*/  ELECT P1, URZ, PT ;  /* 0x0000000000ff782f */ /* 0x000fe20003820000 */
[----:B---3--:R-:W-:-:S04]  /*0060*/  UISETP.NE.U32.AND UP0, UPT, UR8, URZ, UPT ;  /* 0x000000ff0800728c */ /* 0x008fc8000bf05070 */
[----:B------:R-:W-:Y:S02]  /*0070*/  UISETP.NE.AND.EX UP0, UPT, UR9, URZ, UPT, UP0 ;  /* 0x000000ff0900728c */ /* 0x000fe4000bf05300 */
[----:B----4-:R-:W-:Y:S02]  /*0080*/  ULOP3.LUT UR68, UR47, 0x1, URZ, 0xc0, !UPT ;  /* 0x000000012f447892 */ /* 0x010fe4000f8ec0ff */
[----:B------:R-:W-:Y:S01]  /*0090*/  ULOP3.LUT UR69, UR47, 0x1, URZ, 0x3c, !UPT ;  /* 0x000000012f457892 */ /* 0x000fe2000f8e3cff */
[----:B--2---:R-:W-:-:S05]  /*00a0*/  SHF.R.U32.HI R81, RZ, 0x5, R94 ;  /* 0x00000005ff517819 */ /* 0x004fca000001165e */
[----:B------:R-:W2:Y:S02]  /*00b0*/  SHFL.IDX PT, R0, R81, RZ, 0x1f ;  /* 0x00001fff51007589 */ /* 0x000ea400000e0000 */
[----:B--2---:R-:W-:Y:S01]  /*00c0*/  R2UR UR18, R0 ;  /* 0x00000000001272ca */ /* 0x004fe200000e0000 */
[----:B-1----:R-:W-:-:S14]  /*00d0*/  BRA.U UP0, `(.L_x_0) ;  /* 0x0000000100307547 */ /* 0x002fdc000b800000 */
[----:B------:R-:W1:Y:S02]  /*00e0*/  LDCU.64 UR4, c[0x0][0x888] ;  /* 0x00011100ff0477ac */ /* 0x000e640008000a00 */
[----:B-1----:R-:W-:-:S04]  /*00f0*/  UISETP.NE.U32.AND UP0, UPT, UR4, URZ, UPT ;  /* 0x000000ff0400728c */ /* 0x002fc8000bf05070 */
[----:B------:R-:W-:-:S09]  /*0100*/  UISETP.NE.AND.EX UP0, UPT, UR5, URZ, UPT, UP0 ;  /* 0x000000ff0500728c */ /* 0x000fd2000bf05300 */
[----:B------:R-:W-:Y:S05]  /*0110*/  BRA.U !UP0, `(.L_x_1) ;  /* 0x0000000108147547 */ /* 0x000fea000b800000 */
[----:B------:R-:W1:Y:S01]  /*0120*/  LDC.64 R2, c[0x0][0x888] ;  /* 0x00022200ff027b82 */ /* 0x000e620000000a00 */
[----:B------:R-:W1:Y:S02]  /*0130*/  LDCU.64 UR4, c[0x0][0x358] ;  /* 0x00006b00ff0477ac */ /* 0x000e640008000a00 */
[----:B-1----:R1:W5:Y:S01]  /*0140*/  LDG.E R41, desc[UR4][R2.64] ;  /* 0x0000000402297981 */ /* 0x002362000c1e1900 */
[----:B------:R-:W-:Y:S01]  /*0150*/  HFMA2 R80, -RZ, RZ, 0, 5.9604644775390625e-08 ;  /* 0x00000001ff507431 */ /* 0x000fe200000001ff */
[----:B------:R-:W-:Y:S05]  /*0160*/  BRA `(.L_x_0) ;  /* 0x00000000000c7947 */ /* 0x000fea0003800000 */
.L_x_1:
[----:B------:R-:W1:Y:S01]  /*0170*/  LDCU UR4, c[0x0][0x880] ;  /* 0x00011000ff0477ac */ /* 0x000e620008000800 */
[----:B------:R-:W-:Y:S01]  /*0180*/  HFMA2 R80, -RZ, RZ, 0, 5.9604644775390625e-08 ;  /* 0x00000001ff507431 */ /* 0x000fe200000001ff */
[----:B-1----:R-:W-:-:S07]  /*0190*/  MOV R41, UR4 ;  /* 0x0000000400297c02 */ /* 0x002fce0008000f00 */
.L_x_0:
[----:B------:R-:W2:Y:S02]  /*01a0*/  LDCU.64 UR4, c[0x0][0x8b0] ;  /* 0x00011600ff0477ac */ /* 0x000ea40008000a00 */
[----:B--2---:R-:W-:-:S04]  /*01b0*/  UISETP.NE.U32.AND UP0, UPT, UR4, URZ, UPT ;  /* 0x000000ff0400728c */ /* 0x004fc8000bf05070 */
[----:B------:R-:W-:-:S09]  /*01c0*/  UISETP.NE.AND.EX UP0, UPT, UR5, URZ, UPT, UP0 ;  /* 0x000000ff0500728c */ /* 0x000fd2000bf05300 */
[----:B------:R-:W-:Y:S05]  /*01d0*/  BRA.U UP0, `(.L_x_2) ;  /* 0x0000000100287547 */ /* 0x000fea000b800000 */
[----:B------:R-:W2:Y:S02]  /*01e0*/  LDCU.64 UR4, c[0x0][0x8a8] ;  /* 0x00011500ff0477ac */ /* 0x000ea40008000a00 */
[----:B--2---:R-:W-:-:S04]  /*01f0*/  UISETP.NE.U32.AND UP0, UPT, UR4, URZ, UPT ;  /* 0x000000ff0400728c */ /* 0x004fc8000bf05070 */
[----:B------:R-:W-:-:S09]  /*0200*/  UISETP.NE.AND.EX UP0, UPT, UR5, URZ, UPT, UP0 ;  /* 0x000000ff0500728c */ /* 0x000fd2000bf05300 */
[----:B------:R-:W-:Y:S05]  /*0210*/  BRA.U !UP0, `(.L_x_3) ;  /* 0x0000000108107547 */ /* 0x000fea000b800000 */
[----:B------:R-:W2:Y:S01]  /*0220*/  LDC.64 R38, c[0x0][0x8a8] ;  /* 0x00022a00ff267b82 */ /* 0x000ea20000000a00 */
[----:B------:R-:W2:Y:S02]  /*0230*/  LDCU.64 UR4, c[0x0][0x358] ;  /* 0x00006b00ff0477ac */ /* 0x000ea40008000a00 */
[----:B--2---:R2:W5:Y:S01]  /*0240*/  LDG.E R38, desc[UR4][R38.64] ;  /* 0x0000000426267981 */ /* 0x004562000c1e1900 */
[----:B------:R-:W-:Y:S05]  /*0250*/  BRA `(.L_x_2) ;  /* 0x0000000000087947 */ /* 0x000fea0003800000 */
.L_x_3:
[----:B------:R-:W2:Y:S02]  /*0260*/  LDCU UR4, c[0x0][0x8a0] ;  /* 0x00011400ff0477ac */ /* 0x000ea40008000800 */
[----:B--2---:R-:W-:Y:S02]  /*0270*/  MOV R38, UR4 ;  /* 0x0000000400267c02 */ /* 0x004fe40008000f00 */
.L_x_2:
[----:B------:R-:W-:Y:S01]  /*0280*/  IMAD.U32 R0, RZ, RZ, UR18 ;  /* 0x00000012ff007e24 */ /* 0x000fe2000f8e00ff */
[----:B------:R-:W-:Y:S04]  /*0290*/  BSSY.RECONVERGENT B0, `(.L_x_4) ;  /* 0x000000c000007945 */ /* 0x000fe80003800200 */
[C---:B------:R-:W-:Y:S02]  /*02a0*/  ISETP.NE.OR P2, PT, R0.reuse, 0x1, !P1 ;  /* 0x000000010000780c */ /* 0x040fe40004f45670 */
[----:B------:R-:W-:-:S11]  /*02b0*/  ISETP.NE.OR P0, PT, R0, 0x3, !P1 ;  /* 0x000000030000780c */ /* 0x000fd60004f05670 */
[----:B------:R-:W-:Y:S05]  /*02c0*/  @P2 BRA `(.L_x_5) ;  /* 0x0000000000202947 */ /* 0x000fea0003800000 */
[----:B------:R-:W3:Y:S02]  /*02d0*/  LDCU.64 UR4, c[0x0][0x348] ;  /* 0x00006900ff0477ac */ /* 0x000ee40008000a00 */
[----:B---3--:R-:W-:Y:S02]  /*02e0*/  UIADD3 UR6, UP1, UPT, UR4, 0x80, URZ ;  /* 0x0000008004067890 */ /* 0x008fe4000ff3e0ff */
[----:B------:R-:W-:Y:S02]  /*02f0*/  UIADD3 UR4, UP0, UPT, UR4, 0x180, URZ ;  /* 0x0000018004047890 */ /* 0x000fe4000ff1e0ff */
[----:B------:R-:W-:Y:S02]  /*0300*/  UIADD3.X UR7, UPT, UPT, URZ, UR5, URZ, UP1, !UPT ;  /* 0x00000005ff077290 */ /* 0x000fe40008ffe4ff */
[----:B------:R-:W-:-:S07]  /*0310*/  UIADD3.X UR5, UPT, UPT, URZ, UR5, URZ, UP0, !UPT ;  /* 0x00000005ff057290 */ /* 0x000fce00087fe4ff */
[----:B------:R3:W-:Y:S02]  /*0320*/  UTMACCTL.PF [UR6] ;  /* 0x00000000060079b9 */ /* 0x0007e40008040000 */
[----:B------:R3:W-:Y:S02]  /*0330*/  UTMACCTL.PF [UR4] ;  /* 0x00000000040079b9 */ /* 0x0007e40008040000 */
[----:B---3--:R-:W-:Y:S01]  /*0340*/  NOP ;  /* 0x0000000000007918 */ /* 0x008fe20000000000 */
.L_x_5:
[----:B------:R-:W-:Y:S05]  /*0350*/  BSYNC.RECONVERGENT B0 ;  /* 0x0000000000007941 */ /* 0x000fea0003800200 */
.L_x_4:
[----:B------:R-:W-:Y:S04]  /*0360*/  BSSY.RECONVERGENT B0, `(.L_x_6) ;  /* 0x000000a000007945 */ /* 0x000fe80003800200 */
        /* <DEDUP_REMOVED lines=9> */
.L_x_7:
[----:B------:R-:W-:Y:S05]  /*0400*/  BSYNC.RECONVERGENT B0 ;  /* 0x0000000000007941 */ /* 0x000fea0003800200 */
.L_x_6:
[----:B------:R-:W3:Y:S01]  /*0410*/  LDCU.64 UR4, c[0x0][0x888] ;  /* 0x00011100ff0477ac */ /* 0x000ee20008000a00 */
[----:B------:R-:W-:Y:S02]  /*0420*/  UISETP.EQ.U32.AND UP1, UPT, UR8, URZ, UPT ;  /* 0x000000ff0800728c */ /* 0x000fe4000bf22070 */
[----:B------:R-:W-:Y:S02]  /*0430*/  UPLOP3.LUT UP3, UPT, UPT, UPT, UPT, 0x80, 0x8 ;  /* 0x000000000008789c */ /* 0x000fe40003f6f070 */
[----:B---3--:R-:W-:-:S04]  /*0440*/  UISETP.NE.U32.AND UP0, UPT, UR4, URZ, UPT ;  /* 0x000000ff0400728c */ /* 0x008fc8000bf05070 */
[----:B------:R-:W-:-:S04]  /*0450*/  UISETP.NE.AND.EX UP0, UPT, UR5, URZ, UPT, UP0 ;  /* 0x000000ff0500728c */ /* 0x000fc8000bf05300 */
[----:B------:R-:W-:-:S04]  /*0460*/  UISETP.EQ.OR.EX UP2, UPT, UR9, URZ, !UP0, UP1 ;  /* 0x000000ff0900728c */ /* 0x000fc8000c742710 */
[----:B------:R-:W-:-:S06]  /*0470*/  UP2UR UR4, UPR, URZ, 0x4 ;  /* 0x00000004ff047883 */ /* 0x000fcc0008000000 */
[----:B------:R-:W-:Y:S01]  /*0480*/  MOV R83, UR4 ;  /* 0x0000000400537c02 */ /* 0x000fe20008000f00 */
[----:B------:R-:W-:Y:S06]  /*0490*/  BRA.U !UP2, `(.L_x_8) ;  /* 0x000000010a207547 */ /* 0x000fec000b800000 */
[----:B------:R-:W-:Y:S01]  /*04a0*/  UISETP.NE.U32.AND UP1, UPT, UR8, URZ, UPT ;  /* 0x000000ff0800728c */ /* 0x000fe2000bf25070 */
[----:B-----5:R-:W-:Y:S01]  /*04b0*/  FSETP.NEU.AND P0, PT, R41, RZ, PT ;  /* 0x000000ff2900720b */ /* 0x020fe20003f0d000 */
[----:B------:R-:W-:Y:S02]  /*04c0*/  USEL UR4, URZ, 0xffffffff, UP0 ;  /* 0xffffffffff047887 */ /* 0x000fe40008000000 */
[----:B------:R-:W-:-:S10]  /*04d0*/  UISETP.NE.AND.EX UP1, UPT, UR9, URZ, UPT, UP1 ;  /* 0x000000ff0900728c */ /* 0x000fd4000bf25310 */
[----:B------:R-:W-:Y:S01]  /*04e0*/  VOTEU.ANY UP0, P0 ;  /* 0x0000000000ff7886 */ /* 0x000fe20000000100 */
[----:B------:R-:W-:-:S04]  /*04f0*/  @!UP1 USEL UR4, URZ, 0xffffffff, UP0 ;  /* 0xffffffffff049887 */ /* 0x000fc80008000000 */
[----:B------:R-:W-:-:S04]  /*0500*/  ULOP3.LUT UR4, UR4, 0x1, URZ, 0xc0, !UPT ;  /* 0x0000000104047892 */ /* 0x000fc8000f8ec0ff */
[----:B------:R-:W-:-:S11]  /*0510*/  UISETP.NE.U32.AND UP3, UPT, UR4, 0x1, UPT ;  /* 0x000000010400788c */ /* 0x000fd6000bf65070 */
.L_x_8:
[----:B------:R-:W3:Y:S01]  /*0520*/  SHFL.IDX PT, R0, R81, RZ, 0x1f ;  /* 0x00001fff51007589 */ /* 0x000ee200000e0000 */
[----:B------:R-:W-:-:S04]  /*0530*/  UISETP.NE.AND UP0, UPT, UR18, 0x2, UPT ;  /* 0x000000021200788c */ /* 0x000fc8000bf05270 */
[----:B------:R-:W-:Y:S02]  /*0540*/  UISETP.EQ.AND UP1, UPT, UR68, URZ, !UP0 ;  /* 0x000000ff4400728c */ /* 0x000fe4000c722270 */
[----:B------:R-:W-:-:S04]  /*0550*/  USEL UR40, URZ, 0x1, UP0 ;  /* 0x00000001ff287887 */ /* 0x000fc80008000000 */
[----:B------:R-:W-:Y:S02]  /*0560*/  PLOP3.LUT P4, PT, P1, PT, UP1, 0x80, 0x8 ;  /* 0x000000000008781c */ /* 0x000fe40000f8f018 */
[----:B---3--:R-:W-:-:S13]  /*0570*/  ISETP.NE.AND P0, PT, R0, RZ, PT ;  /* 0x000000ff0000720c */ /* 0x008fda0003f05270 */
[----:B------:R-:W-:Y:S05]  /*0580*/  @P0 BRA `(.L_x_9) ;  /* 0x0000000000540947 */ /* 0x000fea0003800000 */
[----:B------:R-:W-:Y:S01]  /*0590*/  UMOV UR4, 0x400 ;  /* 0x0000040000047882 */ /* 0x000fe20000000000 */
[----:B------:R-:W-:Y:S01]  /*05a0*/  UMOV UR8, 0x1 ;  /* 0x0000000100087882 */ /* 0x000fe20000000000 */
[----:B------:R-:W-:Y:S01]  /*05b0*/  UMOV UR6, 0x2 ;  /* 0x0000000200067882 */ /* 0x000fe20000000000 */
[----:B------:R-:W-:Y:S02]  /*05c0*/  ULEA UR4, UR47, UR4, 0x18 ;  /* 0x000000042f047291 */ /* 0x000fe4000f8ec0ff */
[----:B------:R-:W-:-:S04]  /*05d0*/  UIADD3 UR8, UPT, UPT, -UR8, 0x100000, URZ ;  /* 0x0010000008087890 */ /* 0x000fc8000fffe1ff */
[----:B------:R-:W-:Y:S02]  /*05e0*/  USHF.L.U32 UR9, UR8, 0xb, URZ ;  /* 0x0000000b08097899 */ /* 0x000fe400080006ff */
[----:B------:R-:W-:Y:S02]  /*05f0*/  USHF.L.U32 UR8, UR8, 0x1, URZ ;  /* 0x0000000108087899 */ /* 0x000fe400080006ff */
[----:B------:R-:W-:-:S04]  /*0600*/  UIADD3 UR6, UPT, UPT, -UR6, 0x100000, URZ ;  /* 0x0010000006067890 */ /* 0x000fc8000fffe1ff */
[----:B------:R-:W-:Y:S02]  /*0610*/  USHF.L.U32 UR7, UR6, 0xb, URZ ;  /* 0x0000000b06077899 */ /* 0x000fe400080006ff */
[----:B------:R-:W-:Y:S01]  /*0620*/  USHF.L.U32 UR6, UR6, 0x1, URZ ;  /* 0x0000000106067899 */ /* 0x000fe200080006ff */
[----:B------:R-:W-:Y:S01]  /*0630*/  ELECT P0, URZ, PT ;  /* 0x0000000000ff782f */ /* 0x000fe20003800000 */
[----:B------:R-:W3:Y:S02]  /*0640*/  FENCE.VIEW.ASYNC.S ;  /* 0x00000000000073c6 */ /* 0x000ee40000000000 */
[----:B---3--:R3:W4:Y:S08]  /*0650*/  SYNCS.EXCH.64 URZ, [UR4], UR8 ;  /* 0x0000000804ff75b2 */ /* 0x0087300008000100 */
[----:B------:R3:W1:Y:S01]  /*0660*/  SYNCS.EXCH.64 URZ, [UR4+0x20], UR6 ;  /* 0x0000200604ff75b2 */ /* 0x0006620008000100 */
[----:B------:R3:W1:Y:S01]  /*0670*/  SYNCS.EXCH.64 URZ, [UR4+0x8], UR8 ;  /* 0x0000080804ff75b2 */ /* 0x0006620008000100 */
[----:B------:R3:W1:Y:S01]  /*0680*/  SYNCS.EXCH.64 URZ, [UR4+0x28], UR6 ;  /* 0x0000280604ff75b2 */ /* 0x0006620008000100 */
[----:B------:R3:W1:Y:S01]  /*0690*/  SYNCS.EXCH.64 URZ, [UR4+0x10], UR8 ;  /* 0x0000100804ff75b2 */ /* 0x0006620008000100 */
[----:B------:R3:W1:Y:S01]  /*06a0*/  SYNCS.EXCH.64 URZ, [UR4+0x30], UR6 ;  /* 0x0000300604ff75b2 */ /* 0x0006620008000100 */
[----:B------:R3:W1:Y:S01]  /*06b0*/  SYNCS.EXCH.64 URZ, [UR4+0x18], UR8 ;  /* 0x0000180804ff75b2 */ /* 0x0006620008000100 */
[----:B------:R3:W1:Y:S01]  /*06c0*/  SYNCS.EXCH.64 URZ, [UR4+0x38], UR6 ;  /* 0x0000380604ff75b2 */ /* 0x0006620008000100 */
[----:B------:R-:W-:Y:S01]  /*06d0*/  NOP ;  /* 0x0000000000007918 */ /* 0x000fe20000000000 */
.L_x_9:
[----:B------:R-:W2:Y:S01]  /*06e0*/  SHFL.IDX PT, R0, R81, RZ, 0x1f ;  /* 0x00001fff51007589 */ /* 0x000ea200000e0000 */
[----:B------:R-:W-:Y:S01]  /*06f0*/  NOP ;  /* 0x0000000000007918 */ /* 0x000fe20000000000 */
[----:B--2---:R-:W-:-:S13]  /*0700*/  ISETP.NE.AND P0, PT, R0, 0x1, PT ;  /* 0x000000010000780c */ /* 0x004fda0003f05270 */
[----:B------:R-:W-:Y:S05]  /*0710*/  @P0 BRA `(.L_x_10) ;  /* 0x0000000000540947 */ /* 0x000fea0003800000 */
[----:B---3--:R-:W-:Y:S01]  /*0720*/  UMOV UR4, 0x400 ;  /* 0x0000040000047882 */ /* 0x008fe20000000000 */
        /* <DEDUP_REMOVED lines=10> */
[----:B------:R-:W2:Y:S02]  /*07d0*/  FENCE.VIEW.ASYNC.S ;  /* 0x00000000000073c6 */ /* 0x000ea40000000000 */
[----:B--2---:R2:W3:Y:S08]  /*07e0*/  SYNCS.EXCH.64 URZ, [UR4+0x40], UR8 ;  /* 0x0000400804ff75b2 */ /* 0x0044f00008000100 */
        /* <DEDUP_REMOVED lines=8> */
.L_x_10:
[----:B------:R-:W4:Y:S01]  /*0870*/  SHFL.IDX PT, R0, R81, RZ, 0x1f ;  /* 0x00001fff51007589 */ /* 0x000f2200000e0000 */
[----:B------:R-:W-:Y:S01]  /*0880*/  NOP ;  /* 0x0000000000007918 */ /* 0x000fe20000000000 */
[----:B----4-:R-:W-:-:S13]  /*0890*/  ISETP.NE.AND P0, PT, R0, 0x3, PT ;  /* 0x000000030000780c */ /* 0x010fda0003f05270 */
[----:B------:R-:W-:Y:S05]  /*08a0*/  @P0 BRA `(.L_x_11) ;  /* 0x00000000002c0947 */ /* 0x000fea0003800000 */
[----:B--23--:R-:W-:Y:S01]  /*08b0*/  UMOV UR6, 0x400 ;  /* 0x0000040000067882 */ /* 0x00cfe20000000000 */
[----:B------:R-:W-:Y:S01]  /*08c0*/  UMOV UR4, 0x20 ;  /* 0x0000002000047882 */ /* 0x000fe20000000000 */
[----:B------:R-:W-:Y:S02]  /*08d0*/  ULEA UR6, UR47, UR6, 0x18 ;  /* 0x000000062f067291 */ /* 0x000fe4000f8ec0ff */
[----:B------:R-:W-:-:S04]  /*08e0*/  UIADD3 UR4, UPT, UPT, -UR4, 0x100000, URZ ;  /* 0x0010000004047890 */ /* 0x000fc8000fffe1ff */
[----:B------:R-:W-:Y:S02]  /*08f0*/  USHF.L.U32 UR5, UR4, 0xb, URZ ;  /* 0x0000000b04057899 */ /* 0x000fe400080006ff */
[----:B------:R-:W-:Y:S01]  /*0900*/  USHF.L.U32 UR4, UR4, 0x1, URZ ;  /* 0x0000000104047899 */ /* 0x000fe200080006ff */
[----:B------:R-:W-:Y:S01]  /*0910*/  ELECT P0, URZ, PT ;  /* 0x0000000000ff782f */ /* 0x000fe20003800000 */
[----:B------:R-:W2:Y:S10]  /*0920*/  FENCE.VIEW.ASYNC.S ;  /* 0x00000000000073c6 */ /* 0x000eb40000000000 */
[----:B--2---:R4:W2:Y:S01]  /*0930*/  SYNCS.EXCH.64 URZ, [UR6+0x80], UR4 ;  /* 0x0000800406ff75b2 */ /* 0x0048a20008000100 */
[----:B------:R4:W3:Y:S02]  /*0940*/  SYNCS.EXCH.64 URZ, [UR6+0x88], UR4 ;  /* 0x0000880406ff75b2 */ /* 0x0008e40008000100 */
[----:B----4-:R-:W-:Y:S01]  /*0950*/  NOP ;  /* 0x0000000000007918 */ /* 0x010fe20000000000 */
.L_x_11:
[----:B------:R-:W4:Y:S01]  /*0960*/  SHFL.IDX PT, R0, R81, RZ, 0x1f ;  /* 0x00001fff51007589 */ /* 0x000f2200000e0000 */
[----:B------:R-:W-:Y:S01]  /*0970*/  NOP ;  /* 0x0000000000007918 */ /* 0x000fe20000000000 */
[----:B----4-:R-:W-:-:S13]  /*0980*/  ISETP.NE.AND P0, PT, R0, 0x4, PT ;  /* 0x000000040000780c */ /* 0x010fda0003f05270 */
[----:B------:R-:W-:Y:S05]  /*0990*/  @P0 BRA `(.L_x_12) ;  /* 0x0000000000480947 */ /* 0x000fea0003800000 */
[----:B--23--:R-:W-:Y:S01]  /*09a0*/  UMOV UR4, 0x3a0 ;  /* 0x000003a000047882 */ /* 0x00cfe20000000000 */
[----:B------:R-:W-:Y:S01]  /*09b0*/  UMOV UR6, 0x400 ;  /* 0x0000040000067882 */ /* 0x000fe20000000000 */
[----:B------:R-:W-:Y:S01]  /*09c0*/  USEL UR4, UR4, 0x320, UP3 ;  /* 0x0000032004047887 */ /* 0x000fe20009800000 */
        /* <DEDUP_REMOVED lines=10> */
[----:B--2---:R4:W2:Y:S08]  /*0a70*/  SYNCS.EXCH.64 URZ, [UR6+0x90], UR8 ;  /* 0x0000900806ff75b2 */ /* 0x0048b00008000100 */
[----:B------:R4:W3:Y:S01]  /*0a80*/  SYNCS.EXCH.64 URZ, [UR6+0xa0], UR4 ;  /* 0x0000a00406ff75b2 */ /* 0x0008e20008000100 */
[----:B------:R4:W1:Y:S01]  /*0a90*/  SYNCS.EXCH.64 URZ, [UR6+0x98], UR8 ;  /* 0x0000980806ff75b2 */ /* 0x0008620008000100 */
[----:B------:R4:W1:Y:S02]  /*0aa0*/  SYNCS.EXCH.64 URZ, [UR6+0xa8], UR4 ;  /* 0x0000a80406ff75b2 */ /* 0x0008640008000100 */
[----:B----4-:R-:W-:Y:S01]  /*0ab0*/  NOP ;  /* 0x0000000000007918 */ /* 0x010fe20000000000 */
.L_x_12:
[----:B------:R-:W4:Y:S01]  /*0ac0*/  SHFL.IDX PT, R0, R81, RZ, 0x1f ;  /* 0x00001fff51007589 */ /* 0x000f2200000e0000 */
[----:B------:R-:W-:Y:S01]  /*0ad0*/  NOP ;  /* 0x0000000000007918 */ /* 0x000fe20000000000 */
[----:B----4-:R-:W-:-:S13]  /*0ae0*/  ISETP.NE.AND P0, PT, R0, 0x5, PT ;  /* 0x000000050000780c */ /* 0x010fda0003f05270 */
[----:B------:R-:W-:Y:S05]  /*0af0*/  @P0 BRA `(.L_x_13) ;  /* 0x0000000000540947 */ /* 0x000fea0003800000 */
[----:B--23--:R-:W-:Y:S01]  /*0b00*/  UMOV UR4, 0x400 ;  /* 0x0000040000047882 */ /* 0x00cfe20000000000 */
        /* <DEDUP_REMOVED lines=14> */
[----:B------:R4:W1:Y:S01]  /*0bf0*/  SYNCS.EXCH.64 URZ, [UR4+0xd8], UR8 ;  /* 0x0000d80804ff75b2 */ /* 0x0008620008000100 */
[----:B------:R4:W1:Y:S01]  /*0c00*/  SYNCS.EXCH.64 URZ, [UR4+0xc0], UR6 ;  /* 0x0000c00604ff75b2 */ /* 0x0008620008000100 */
[----:B------:R4:W1:Y:S01]  /*0c10*/  SYNCS.EXCH.64 URZ, [UR4+0xe0], UR8 ;  /* 0x0000e00804ff75b2 */ /* 0x0008620008000100 */
[----:B------:R4:W1:Y:S01]  /*0c20*/  SYNCS.EXCH.64 URZ, [UR4+0xc8], UR6 ;  /* 0x0000c80604ff75b2 */ /* 0x0008620008000100 */
[----:B------:R4:W1:Y:S02]  /*0c30*/  SYNCS.EXCH.64 URZ, [UR4+0xe8], UR8 ;  /* 0x0000e80804ff75b2 */ /* 0x0008640008000100 */
[----:B----4-:R-:W-:Y:S01]  /*0c40*/  NOP ;  /* 0x0000000000007918 */ /* 0x010fe20000000000 */
.L_x_13:
[----:B------:R-:W4:Y:S01]  /*0c50*/  SHFL.IDX PT, R0, R81, RZ, 0x1f ;  /* 0x00001fff51007589 */ /* 0x000f2200000e0000 */
[----:B------:R-:W-:Y:S01]  /*0c60*/  ISETP.NE.OR P1, PT, RZ, UR18, !P1 ;  /* 0x00000012ff007c0c */ /* 0x000fe2000cf25670 */
        /* <DEDUP_REMOVED lines=12> */
[----:B------:R4:W3:Y:S01]  /*0d30*/  SYNCS.EXCH.64 URZ, [UR4+0x100], UR6 ;  /* 0x0001000604ff75b2 */ /* 0x0008e20008000100 */
[----:B------:R4:W1:Y:S01]  /*0d40*/  SYNCS.EXCH.64 URZ, [UR4+0xf8], UR6 ;  /* 0x0000f80604ff75b2 */ /* 0x0008620008000100 */
[----:B------:R4:W1:Y:S02]  /*0d50*/  SYNCS.EXCH.64 URZ, [UR4+0x108], UR6 ;  /* 0x0001080604ff75b2 */ /* 0x0008640008000100 */
[----:B----4-:R-:W-:Y:S01]  /*0d60*/  NOP ;  /* 0x0000000000007918 */ /* 0x010fe20000000000 */
.L_x_14:
[----:B------:R-:W-:Y:S01]  /*0d70*/  VOTEU.ALL UP0, P1 ;  /* 0x0000000000ff7886 */ /* 0x000fe20000800000 */
[----:B--23--:R-:W-:Y:S01]  /*0d80*/  UMOV UR4, 0x20 ;  /* 0x0000002000047882 */ /* 0x00cfe20000000000 */
[----:B------:R-:W2:Y:S01]  /*0d90*/  LDCU UR7, c[0x0][0x36c] ;  /* 0x00006d80ff0777ac */ /* 0x000ea20008000800 */
[----:B------:R-:W-:Y:S01]  /*0da0*/  NOP ;  /* 0x0000000000007918 */ /* 0x000fe20000000000 */
[----:B------:R-:W-:Y:S01]  /*0db0*/  LOP3.LUT R0, R94, 0x1f, RZ, 0xc0, !PT ;  /* 0x0000001f5e007812 */ /* 0x000fe200078ec0ff */
[----:B------:R-:W-:Y:S01]  /*0dc0*/  @!UP0 UMOV UR6, 0x400 ;  /* 0x0000040000068882 */ /* 0x000fe20000000000 */
[----:B------:R-:W-:-:S04]  /*0dd0*/  @!UP0 UIADD3 UR4, UPT, UPT, -UR4, 0x100000, URZ ;  /* 0x0010000004048890 */ /* 0x000fc8000fffe1ff */
[----:B------:R-:W-:Y:S02]  /*0de0*/  @!UP0 USHF.L.U32 UR5, UR4, 0xb, URZ ;  /* 0x0000000b04058899 */ /* 0x000fe400080006ff */
[----:B------:R-:W-:Y:S02]  /*0df0*/  @!UP0 USHF.L.U32 UR4, UR4, 0x1, URZ ;  /* 0x0000000104048899 */ /* 0x000fe400080006ff */
[----:B------:R-:W-:Y:S01]  /*0e00*/  @!UP0 ULEA UR6, UR47, UR6, 0x18 ;  /* 0x000000062f068291 */ /* 0x000fe2000f8ec0ff */
[----:B------:R-:W-:Y:S01]  /*0e10*/  VOTEU.ALL UP0, P1 ;  /* 0x0000000000ff7886 */ /* 0x000fe20000800000 */
[----:B------:R-:W-:Y:S02]  /*0e20*/  UISETP.NE.AND UP4, UPT, UR18, URZ, UPT ;  /* 0x000000ff1200728c */ /* 0x000fe4000bf85270 */
[----:B--2---:R-:W-:Y:S01]  /*0e30*/  UISETP.EQ.U32.AND UP5, UPT, UR7, 0x1, UPT ;  /* 0x000000010700788c */ /* 0x004fe2000bfa2070 */
[----:B------:R-:W2:Y:S07]  /*0e40*/  FENCE.VIEW.ASYNC.S ;  /* 0x00000000000073c6 */ /* 0x000eae0000000000 */
[----:B--2---:R2:W3:Y:S01]  /*0e50*/  @!UP0 SYNCS.EXCH.64 URZ, [UR6+0x110], UR4 ;  /* 0x0001100406ff85b2 */ /* 0x0044e20008000100 */
[----:B------:R-:W-:Y:S05]  /*0e60*/  BRA.U !UP5, `(.L_x_15) ;  /* 0x000000010d087547 */ /* 0x000fea000b800000 */
[----:B-1-3--:R-:W-:Y:S01]  /*0e70*/  UCGABAR_ARV ;  /* 0x00000000000079c7 */ /* 0x00afe20008000000 */
[----:B------:R-:W-:Y:S05]  /*0e80*/  BRA `(.L_x_16) ;  /* 0x0000000000047947 */ /* 0x000fea0003800000 */
.L_x_15:
[----:B-1-3--:R-:W-:Y:S01]  /*0e90*/  NOP ;  /* 0x0000000000007918 */ /* 0x00afe20000000000 */
.L_x_16:
[----:B------:R-:W1:Y:S01]  /*0ea0*/  S2UR UR21, SR_CTAID.X ;  /* 0x00000000001579c3 */ /* 0x000e620000002500 */
[----:B------:R-:W-:-:S05]  /*0eb0*/  CS2R.32 R82, SR_CgaSize ;  /* 0x0000000000527805 */ /* 0x000fca0000008a00 */
[----:B------:R-:W-:-:S05]  /*0ec0*/  IMAD R82, R82, -0xa0, RZ ;  /* 0xffffff6052527824 */ /* 0x000fca00078e02ff */
[----:B--2---:R-:W-:-:S14]  /*0ed0*/  R2UR UR5, R82 ;  /* 0x00000000520572ca */ /* 0x004fdc00000e0000 */
[----:B------:R-:W2:Y:S01]  /*0ee0*/  LDCU UR5, c[0x0][UR5+0x2b0] ;  /* 0x00005600050577ac */ /* 0x000ea20008000800 */
[----:B------:R-:W-:-:S05]  /*0ef0*/  CS2R.32 R82, SR_CgaSize ;  /* 0x0000000000527805 */ /* 0x000fca0000008a00 */
[----:B------:R-:W-:-:S05]  /*0f00*/  IMAD R82, R82, -0xa0, RZ ;  /* 0xffffff6052527824 */ /* 0x000fca00078e02ff */
[----:B------:R-:W-:-:S14]  /*0f10*/  R2UR UR4, R82 ;  /* 0x00000000520472ca */ /* 0x000fdc00000e0000 */
[----:B------:R-:W3:Y:S01]  /*0f20*/  LDCU UR4, c[0x0][UR4+0x2b4] ;  /* 0x00005680040477ac */ /* 0x000ee20008000800 */
[----:B------:R-:W4:Y:S01]  /*0f30*/  S2UR UR7, SR_CTAID.Y ;  /* 0x00000000000779c3 */ /* 0x000f220000002600 */
[----:B------:R-:W-:-:S05]  /*0f40*/  CS2R.32 R82, SR_CgaSize ;  /* 0x0000000000527805 */ /* 0x000fca0000008a00 */
[----:B------:R-:W-:-:S05]  /*0f50*/  IMAD R82, R82, -0xa0, RZ ;  /* 0xffffff6052527824 */ /* 0x000fca00078e02ff */
[----:B------:R-:W-:-:S14]  /*0f60*/  R2UR UR8, R82 ;  /* 0x00000000520872ca */ /* 0x000fdc00000e0000 */
[----:B------:R-:W3:Y:S01]  /*0f70*/  LDCU UR8, c[0x0][UR8+0x2a0] ;  /* 0x00005400080877ac */ /* 0x000ee20008000800 */
[----:B------:R-:W-:Y:S01]  /*0f80*/  UISETP.GT.U32.AND UP0, UPT, UR68, 0xffff, UPT ;  /* 0x0000ffff4400788c */ /* 0x000fe2000bf04070 */
[----:B------:R-:W3:Y:S01]  /*0f90*/  LDCU UR19, c[0x0][0xb24] ;  /* 0x00016480ff1377ac */ /* 0x000ee20008000800 */
[----:B------:R-:W1:Y:S01]  /*0fa0*/  S2UR UR36, SR_CTAID.Z ;  /* 0x00000000002479c3 */ /* 0x000e620000002700 */
[----:B------:R-:W-:-:S05]  /*0fb0*/  CS2R.32 R82, SR_CgaSize ;  /* 0x0000000000527805 */ /* 0x000fca0000008a00 */
[----:B------:R-:W-:-:S05]  /*0fc0*/  IMAD R82, R82, -0xa0, RZ ;  /* 0xffffff6052527824 */ /* 0x000fca00078e02ff */
[----:B------:R-:W-:-:S14]  /*0fd0*/  R2UR UR63, R82 ;  /* 0x00000000523f72ca */ /* 0x000fdc00000e0000 */
[----:B------:R-:W3:Y:S01]  /*0fe0*/  LDCU UR63, c[0x0][UR63+0x2a4] ;  /* 0x000054803f3f77ac */ /* 0x000ee20008000800 */
[----:B------:R-:W-:Y:S01]  /*0ff0*/  USHF.L.U32 UR37, UR47, 0xb, URZ ;  /* 0x0000000b2f257899 */ /* 0x000fe200080006ff */
[----:B-1----:R-:W-:Y:S01]  /*1000*/  I2FP.F32.U32 R3, UR21 ;  /* 0x0000001500037c45 */ /* 0x002fe20008201000 */
[----:B------:R-:W-:Y:S01]  /*1010*/  UMOV UR28, 0x5 ;  /* 0x00000005001c7882 */ /* 0x000fe20000000000 */
[----:B------:R-:W1:Y:S03]  /*1020*/  LDCU UR42, c[0x0][0xb24] ;  /* 0x00016480ff2a77ac */ /* 0x000e660008000800 */
[----:B--2---:R-:W-:Y:S01]  /*1030*/  FMUL R3, R3, UR5 ;  /* 0x0000000503037c20 */ /* 0x004fe20008400000 */
[----:B------:R-:W-:Y:S01]  /*1040*/  USEL UR5, UR68, 0xffff, !UP0 ;  /* 0x0000ffff44057887 */ /* 0x000fe2000c000000 */
[----:B----4-:R-:W-:Y:S01]  /*1050*/  I2FP.F32.U32 R2, UR7 ;  /* 0x0000000700027c45 */ /* 0x010fe20008201000 */
[----:B------:R-:W2:Y:S03]  /*1060*/  LDCU UR23, c[0x0][0xb30] ;  /* 0x00016600ff1777ac */ /* 0x000ea60008000800 */
[----:B------:R-:W4:Y:S01]  /*1070*/  F2I.U32.TRUNC.NTZ R3, R3 ;  /* 0x0000000300037305 */ /* 0x000f22000020f000 */
[----:B---3--:R-:W-:Y:S01]  /*1080*/  FMUL R2, R2, UR4 ;  /* 0x0000000402027c20 */ /* 0x008fe20008400000 */
[----:B------:R-:W-:-:S02]  /*1090*/  ULOP3.LUT UR31, UR5, 0xffff, URZ, 0xc0, !UPT ;  /* 0x0000ffff051f7892 */ /* 0x000fc4000f8ec0ff */
[----:B------:R-:W-:Y:S01]  /*10a0*/  UISETP.GE.AND UP2, UPT, UR19, 0x1, UPT ;  /* 0x000000011300788c */ /* 0x000fe2000bf46270 */
[----:B------:R-:W-:-:S03]  /*10b0*/  UMOV UR20, UR7 ;  /* 0x0000000700147c82 */ /* 0x000fc60008000000 */
[----:B------:R-:W3:Y:S01]  /*10c0*/  F2I.U32.TRUNC.NTZ R2, R2 ;  /* 0x0000000200027305 */ /* 0x000ee2000020f000 */
[----:B------:R-:W-:Y:S01]  /*10d0*/  UMOV UR16, UR21 ;  /* 0x0000001500107c82 */ /* 0x000fe20008000000 */
[----:B----4-:R-:W-:Y:S02]  /*10e0*/  R2UR UR4, R3 ;  /* 0x00000000030472ca */ /* 0x010fe400000e0000 */
[----:B------:R-:W-:Y:S02]  /*10f0*/  PRMT R3, RZ, 0x7610, R3 ;  /* 0x00007610ff037816 */ /* 0x000fe40000000003 */
[----:B---3--:R-:W-:Y:S02]  /*1100*/  R2UR UR6, R2 ;  /* 0x00000000020672ca */ /* 0x008fe400000e0000 */
[----:B------:R-:W-:-:S07]  /*1110*/  PRMT R2, RZ, 0x7610, R2 ;  /* 0x00007610ff027816 */ /* 0x000fce0000000002 */
[----:B------:R-:W-:-:S04]  /*1120*/  UIADD3 UR5, UPT, UPT, -UR4, URZ, URZ ;  /* 0x000000ff04057290 */ /* 0x000fc8000fffe1ff */
[----:B------:R-:W-:Y:S02]  /*1130*/  UIMAD UR5, UR8, UR5, UR21 ;  /* 0x00000005080572a4 */ /* 0x000fe4000f8e0215 */
[----:B------:R-:W-:-:S04]  /*1140*/  UIADD3 UR4, UPT, UPT, -UR6, URZ, URZ ;  /* 0x000000ff06047290 */ /* 0x000fc8000fffe1ff */
[----:B------:R-:W-:Y:S01]  /*1150*/  IMAD.U32 R82, RZ, RZ, UR5 ;  /* 0x00000005ff527e24 */ /* 0x000fe2000f8e00ff */
[----:B------:R-:W-:Y:S01]  /*1160*/  UIMAD UR63, UR63, UR4, UR7 ;  /* 0x000000043f3f72a4 */ /* 0x000fe2000f8e0207 */
[----:B-12---:R-:W-:Y:S11]  /*1170*/  BRA.U UP4, `(.L_x_17) ;  /* 0x0000000104407547 */ /* 0x006ff6000b800000 */
[----:B------:R-:W-:-:S13]  /*1180*/  R2UR UR4, R82 ;  /* 0x00000000520472ca */ /* 0x000fda00000e0000 */
[----:B------:R-:W-:Y:S02]  /*1190*/  UISETP.GT.U32.AND UP0, UPT, UR4, 0x1, UPT ;  /* 0x000000010400788c */ /* 0x000fe4000bf04070 */
[----:B------:R-:W-:Y:S02]  /*11a0*/  ULOP3.LUT UR4, UR4, 0xfffffffe, URZ, 0xc0, !UPT ;  /* 0xfffffffe04047892 */ /* 0x000fe4000f8ec0ff */
[----:B------:R-:W-:Y:S02]  /*11b0*/  UISETP.NE.AND UP1, UPT, UR63, URZ, UP0 ;  /* 0x000000ff3f00728c */ /* 0x000fe40008725270 */
[----:B------:R-:W-:Y:S02]  /*11c0*/  UISETP.NE.AND UP0, UPT, UR63, 0x1, UP0 ;  /* 0x000000013f00788c */ /* 0x000fe40008705270 */
[----:B------:R-:W-:Y:S02]  /*11d0*/  USEL UR7, URZ, 0x1, UP1 ;  /* 0x00000001ff077887 */ /* 0x000fe40008800000 */
[----:B------:R-:W-:-:S02]  /*11e0*/  USEL UR6, URZ, 0x4, UP0 ;  /* 0x00000004ff067887 */ /* 0x000fc40008000000 */
[----:B------:R-:W-:Y:S02]  /*11f0*/  USEL UR5, URZ, 0x2, UP1 ;  /* 0x00000002ff057887 */ /* 0x000fe40008800000 */
[----:B------:R-:W-:Y:S02]  /*1200*/  ULEA UR4, UR63, UR4, 0x1 ;  /* 0x000000043f047291 */ /* 0x000fe4000f8e08ff */
[----:B------:R-:W-:Y:S02]  /*1210*/  USEL UR8, URZ, 0x8, UP0 ;  /* 0x00000008ff087887 */ /* 0x000fe40008000000 */
[----:B------:R-:W-:-:S03]  /*1220*/  UIADD3 UR5, UPT, UPT, UR5, UR6, UR7 ;  /* 0x0000000605057290 */ /* 0x000fc6000fffe007 */
[----:B------:R-:W-:Y:S01]  /*1230*/  UMOV UR6, 0x3 ;  /* 0x0000000300067882 */ /* 0x000fe20000000000 */
[----:B------:R-:W-:Y:S02]  /*1240*/  UIADD3 UR5, UPT, UPT, UR5, UR8, URZ ;  /* 0x0000000805057290 */ /* 0x000fe4000fffe0ff */
[----:B------:R-:W-:-:S04]  /*1250*/  USHF.L.U32 UR4, UR6, UR4, URZ ;  /* 0x0000000406047299 */ /* 0x000fc800080006ff */
[----:B------:R-:W-:Y:S02]  /*1260*/  MOV R3, UR5 ;  /* 0x0000000500037c02 */ /* 0x000fe40008000f00 */
[----:B------:R-:W-:Y:S02]  /*1270*/  IMAD.U32 R2, RZ, RZ, UR4 ;  /* 0x00000004ff027e24 */ /* 0x000fe4000f8e00ff */
.L_x_17:
[----:B------:R-:W-:Y:S05]  /*1280*/  BRA.U !UP2, `(.L_x_18) ;  /* 0x000000010ad47547 */ /* 0x000fea000b800000 */
[----:B------:R-:W1:Y:S01]  /*1290*/  LDCU.128 UR24, c[0x0][0xb10] ;  /* 0x00016200ff1877ac */ /* 0x000e620008000c00 */
[----:B------:R-:W2:Y:S01]  /*12a0*/  LDCU UR6, c[0x0][0x370] ;  /* 0x00006e00ff0677ac */ /* 0x000ea20008000800 */
[----:B------:R-:W3:Y:S01]  /*12b0*/  LDCU UR5, c[0x0][0x374] ;  /* 0x00006e80ff0577ac */ /* 0x000ee20008000800 */
[----:B------:R-:W4:Y:S01]  /*12c0*/  LDCU UR22, c[0x0][0xb0c] ;  /* 0x00016180ff1677ac */ /* 0x000f220008000800 */
[----:B------:R-:W4:Y:S01]  /*12d0*/  LDCU UR4, c[0x0][0xb20] ;  /* 0x00016400ff0477ac */ /* 0x000f220008000800 */
[----:B------:R-:W4:Y:S01]  /*12e0*/  LDCU.64 UR8, c[0x0][0xb28] ;  /* 0x00016500ff0877ac */ /* 0x000f220008000a00 */
[----:B-1----:R-:W-:Y:S02]  /*12f0*/  UISETP.NE.AND UP0, UPT, UR26, 0x1, UPT ;  /* 0x000000011a00788c */ /* 0x002fe4000bf05270 */
[----:B---3--:R-:W-:Y:S02]  /*1300*/  UIMAD.WIDE.U32 UR10, UR5, UR27, URZ ;  /* 0x0000001b050a72a5 */ /* 0x008fe4000f8e00ff */
[----:B--2---:R-:W-:-:S02]  /*1310*/  UIMAD.WIDE.U32 UR12, UR6, UR24, URZ ;  /* 0x00000018060c72a5 */ /* 0x004fc4000f8e00ff */
[----:B----4-:R-:W-:Y:S02]  /*1320*/  UISETP.NE.AND UP1, UPT, UR22, 0x1, UPT ;  /* 0x000000011600788c */ /* 0x010fe4000bf25270 */
[----:B------:R-:W-:Y:S01]  /*1330*/  UISETP.NE.AND UP2, UPT, UR19, 0x1, UPT ;  /* 0x000000011300788c */ /* 0x000fe2000bf45270 */
[----:B------:R-:W-:Y:S02]  /*1340*/  UMOV UR10, UR11 ;  /* 0x0000000b000a7c82 */ /* 0x000fe40008000000 */
[----:B------:R-:W-:Y:S01]  /*1350*/  UMOV UR12, UR13 ;  /* 0x0000000d000c7c82 */ /* 0x000fe20008000000 */
[----:B------:R-:W-:Y:S02]  /*1360*/  @UP0 USHF.R.U32.HI UR5, URZ, UR4, UR10 ;  /* 0x00000004ff050299 */ /* 0x000fe4000801160a */
[----:B------:R-:W-:Y:S02]  /*1370*/  UIMAD.WIDE.U32 UR16, UR20, UR27, URZ ;  /* 0x0000001b141072a5 */ /* 0x000fe4000f8e00ff */
[----:B------:R-:W-:-:S02]  /*1380*/  UIMAD.WIDE.U32 UR10, UR5, UR8, URZ ;  /* 0x00000008050a72a5 */ /* 0x000fc4000f8e00ff */
[----:B------:R-:W-:Y:S02]  /*1390*/  @UP1 USHF.R.U32.HI UR6, URZ, UR25, UR12 ;  /* 0x00000019ff061299 */ /* 0x000fe4000801160c */
[----:B------:R-:W-:Y:S02]  /*13a0*/  UIMAD.WIDE.U32 UR14, UR21, UR24, URZ ;  /* 0x00000018150e72a5 */ /* 0x000fe4000f8e00ff */
[----:B------:R-:W-:Y:S01]  /*13b0*/  UIMAD.WIDE.U32 UR12, UR6, UR8, URZ ;  /* 0x00000008060c72a5 */ /* 0x000fe2000f8e00ff */
[----:B------:R-:W-:Y:S01]  /*13c0*/  UMOV UR16, UR17 ;  /* 0x0000001100107c82 */ /* 0x000fe20008000000 */
[----:B------:R-:W-:Y:S01]  /*13d0*/  UMOV UR10, UR11 ;  /* 0x0000000b000a7c82 */ /* 0x000fe20008000000 */
[----:B------:R-:W-:Y:S02]  /*13e0*/  USHF.R.U32.HI UR16, URZ, UR4, UR16 ;  /* 0x00000004ff107299 */ /* 0x000fe40008011610 */
[----:B------:R-:W-:Y:S02]  /*13f0*/  @UP2 USHF.R.U32.HI UR5, URZ, UR9, UR10 ;  /* 0x00000009ff052299 */ /* 0x000fe4000801160a */
[----:B------:R-:W-:Y:S01]  /*1400*/  UMOV UR7, UR13 ;  /* 0x0000000d00077c82 */ /* 0x000fe20008000000 */
[----:B------:R-:W-:Y:S01]  /*1410*/  UMOV UR14, UR15 ;  /* 0x0000000f000e7c82 */ /* 0x000fe20008000000 */
[----:B------:R-:W-:-:S02]  /*1420*/  @UP2 USHF.R.U32.HI UR6, URZ, UR9, UR7 ;  /* 0x00000009ff062299 */ /* 0x000fc40008011607 */
[----:B------:R-:W-:Y:S02]  /*1430*/  USHF.R.U32.HI UR14, URZ, UR25, UR14 ;  /* 0x00000019ff0e7299 */ /* 0x000fe4000801160e */
[----:B------:R-:W-:Y:S02]  /*1440*/  USEL UR4, UR20, UR16, !UP0 ;  /* 0x0000001014047287 */ /* 0x000fe4000c000000 */
[----:B------:R-:W-:Y:S02]  /*1450*/  UIMAD UR7, UR5, UR19, URZ ;  /* 0x00000013050772a4 */ /* 0x000fe4000f8e02ff */
[----:B------:R-:W-:Y:S02]  /*1460*/  USEL UR5, UR21, UR14, !UP1 ;  /* 0x0000000e15057287 */ /* 0x000fe4000c800000 */
[----:B------:R-:W-:Y:S02]  /*1470*/  UIMAD UR12, UR6, UR19, URZ ;  /* 0x00000013060c72a4 */ /* 0x000fe4000f8e02ff */
[----:B------:R-:W-:-:S02]  /*1480*/  UISETP.GE.AND UP0, UPT, UR4, UR7, UPT ;  /* 0x000000070400728c */ /* 0x000fc4000bf06270 */
[----:B------:R-:W-:Y:S02]  /*1490*/  UIMAD.WIDE.U32 UR10, UR4, UR8, URZ ;  /* 0x00000008040a72a5 */ /* 0x000fe4000f8e00ff */
[----:B------:R-:W-:Y:S02]  /*14a0*/  UISETP.GE.OR UP0, UPT, UR5, UR12, UP0 ;  /* 0x0000000c0500728c */ /* 0x000fe40008706670 */
[----:B------:R-:W-:Y:S02]  /*14b0*/  UIMAD.WIDE.U32 UR12, UR5, UR8, URZ ;  /* 0x00000008050c72a5 */ /* 0x000fe4000f8e00ff */
[----:B------:R-:W-:Y:S01]  /*14c0*/  UIADD3 UR10, UPT, UPT, -UR4, URZ, URZ ;  /* 0x000000ff040a7290 */ /* 0x000fe2000fffe1ff */
[----:B------:R-:W-:Y:S01]  /*14d0*/  UMOV UR8, UR11 ;  /* 0x0000000b00087c82 */ /* 0x000fe20008000000 */
[----:B------:R-:W-:Y:S02]  /*14e0*/  UIADD3 UR16, UPT, UPT, -UR5, URZ, URZ ;  /* 0x000000ff05107290 */ /* 0x000fe4000fffe1ff */
[----:B------:R-:W-:-:S03]  /*14f0*/  USHF.R.U32.HI UR8, URZ, UR9, UR8 ;  /* 0x00000009ff087299 */ /* 0x000fc60008011608 */
[----:B------:R-:W-:Y:S01]  /*1500*/  @!UP0 UMOV UR7, UR13 ;  /* 0x0000000d00078c82 */ /* 0x000fe20008000000 */
[----:B------:R-:W-:Y:S02]  /*1510*/  UIMAD UR20, UR26, UR10, UR20 ;  /* 0x0000000a1a1472a4 */ /* 0x000fe4000f8e0214 */
[----:B------:R-:W-:Y:S02]  /*1520*/  USEL UR8, UR4, UR8, !UP2 ;  /* 0x0000000804087287 */ /* 0x000fe4000d000000 */
[----:B------:R-:W-:Y:S02]  /*1530*/  @!UP0 USHF.R.U32.HI UR7, URZ, UR9, UR7 ;  /* 0x00000009ff078299 */ /* 0x000fe40008011607 */
[----:B------:R-:W-:Y:S02]  /*1540*/  UIADD3 UR9, UPT, UPT, -UR8, URZ, URZ ;  /* 0x000000ff08097290 */ /* 0x000fe4000fffe1ff */
[----:B------:R-:W-:Y:S02]  /*1550*/  @!UP0 USEL UR7, UR5, UR7, !UP2 ;  /* 0x0000000705078287 */ /* 0x000fe4000d000000 */
[----:B------:R-:W-:-:S02]  /*1560*/  UIMAD UR9, UR19, UR9, UR4 ;  /* 0x00000009130972a4 */ /* 0x000fc4000f8e0204 */
[----:B------:R-:W-:Y:S02]  /*1570*/  @!UP0 UIADD3 UR8, UPT, UPT, UR8, -UR7, URZ ;  /* 0x8000000708088290 */ /* 0x000fe4000fffe0ff */
[----:B------:R-:W-:Y:S02]  /*1580*/  @!UP0 UIMAD UR6, UR9, UR6, UR7 ;  /* 0x00000006090682a4 */ /* 0x000fe4000f8e0207 */
[----:B------:R-:W-:Y:S02]  /*1590*/  @!UP0 UIMAD UR4, UR8, UR19, UR5 ;  /* 0x00000013080482a4 */ /* 0x000fe4000f8e0205 */
[----:B------:R-:W-:Y:S02]  /*15a0*/  UIMAD UR16, UR22, UR16, UR21 ;  /* 0x00000010161072a4 */ /* 0x000fe4000f8e0215 */
[----:B------:R-:W-:Y:S01]  /*15b0*/  UIMAD UR20, UR4, UR26, UR20 ;  /* 0x0000001a041472a4 */ /* 0x000fe2000f8e0214 */
[----:B------:R-:W-:Y:S02]  /*15c0*/  @!UP0 UMOV UR5, UR6 ;  /* 0x0000000600058c82 */ /* 0x000fe40008000000 */
[----:B------:R-:W-:-:S12]  /*15d0*/  UIMAD UR16, UR5, UR22, UR16 ;  /* 0x00000016051072a4 */ /* 0x000fd8000f8e0210 */
.L_x_18:
[----:B------:R-:W-:Y:S02]  /*15e0*/  UISETP.NE.AND UP1, UPT, UR23, 0x1, UPT ;  /* 0x000000011700788c */ /* 0x000fe4000bf25270 */
[----:B------:R-:W-:Y:S02]  /*15f0*/  UISETP.NE.AND UP0, UPT, UR18, 0x2, UPT ;  /* 0x000000021200788c */ /* 0x000fe4000bf05270 */
[----:B------:R-:W-:Y:S02]  /*1600*/  ULOP3.LUT UR37, UR37, 0x1000, URZ, 0xc0, !UPT ;  /* 0x0000100025257892 */ /* 0x000fe4000f8ec0ff */
[----:B------:R-:W-:-:S03]  /*1610*/  USHF.L.U32 UR31, UR28, UR31, URZ ;  /* 0x0000001f1c1f7299 */ /* 0x000fc600080006ff */
[----:B------:R-:W-:Y:S09]  /*1620*/  BRA.U UP1, `(.L_x_19) ;  /* 0x0000000101447547 */ /* 0x000ff2000b800000 */
[----:B------:R-:W1:Y:S01]  /*1630*/  LDCU.128 UR8, c[0x0][0xb10] ;  /* 0x00016200ff0877ac */ /* 0x000e620008000c00 */
[----:B------:R-:W2:Y:S01]  /*1640*/  LDCU UR12, c[0x0][0xb0c] ;  /* 0x00016180ff0c77ac */ /* 0x000ea20008000800 */
[----:B------:R-:W3:Y:S01]  /*1650*/  LDCU UR13, c[0x0][0xb20] ;  /* 0x00016400ff0d77ac */ /* 0x000ee20008000800 */
[----:B-1----:R-:W-:Y:S02]  /*1660*/  UIMAD.WIDE.U32 UR6, UR16, UR8, URZ ;  /* 0x00000008100672a5 */ /* 0x002fe4000f8e00ff */
[----:B------:R-:W-:Y:S02]  /*1670*/  UIMAD.WIDE.U32 UR4, UR20, UR11, URZ ;  /* 0x0000000b140472a5 */ /* 0x000fe4000f8e00ff */
[----:B--2---:R-:W-:Y:S02]  /*1680*/  UISETP.NE.AND UP2, UPT, UR12, 0x1, UPT ;  /* 0x000000010c00788c */ /* 0x004fe4000bf45270 */
[----:B------:R-:W-:Y:S01]  /*1690*/  UISETP.NE.AND UP1, UPT, UR10, 0x1, UPT ;  /* 0x000000010a00788c */ /* 0x000fe2000bf25270 */
[----:B------:R-:W-:-:S02]  /*16a0*/  UMOV UR6, UR7 ;  /* 0x0000000700067c82 */ /* 0x000fc40008000000 */
[----:B------:R-:W-:Y:S01]  /*16b0*/  UMOV UR4, UR5 ;  /* 0x0000000500047c82 */ /* 0x000fe20008000000 */
[----:B------:R-:W-:Y:S02]  /*16c0*/  USHF.R.U32.HI UR6, URZ, UR9, UR6 ;  /* 0x00000009ff067299 */ /* 0x000fe40008011606 */
[----:B---3--:R-:W-:Y:S02]  /*16d0*/  USHF.R.U32.HI UR4, URZ, UR13, UR4 ;  /* 0x0000000dff047299 */ /* 0x008fe40008011604 */
[----:B------:R-:W-:Y:S02]  /*16e0*/  USEL UR5, UR16, UR6, !UP2 ;  /* 0x0000000610057287 */ /* 0x000fe4000d000000 */
[----:B------:R-:W-:-:S04]  /*16f0*/  USEL UR4, UR20, UR4, !UP1 ;  /* 0x0000000414047287 */ /* 0x000fc8000c800000 */
[----:B------:R-:W-:Y:S02]  /*1700*/  UIADD3 UR6, UPT, UPT, -UR4, UR5, URZ ;  /* 0x0000000504067290 */ /* 0x000fe4000fffe1ff */
[----:B------:R-:W-:Y:S02]  /*1710*/  UIADD3 UR4, UPT, UPT, UR4, -UR5, URZ ;  /* 0x8000000504047290 */ /* 0x000fe4000fffe0ff */
[----:B------:R-:W-:Y:S02]  /*1720*/  UIMAD UR20, UR6, UR10, UR20 ;  /* 0x0000000a061472a4 */ /* 0x000fe4000f8e0214 */
[----:B------:R-:W-:-:S12]  /*1730*/  UIMAD UR16, UR4, UR12, UR16 ;  /* 0x0000000c041072a4 */ /* 0x000fd8000f8e0210 */
.L_x_19:
[----:B------:R-:W-:Y:S05]  /*1740*/  BRA.U !UP5, `(.L_x_20) ;  /* 0x000000010d0c7547 */ /* 0x000fea000b800000 */
[----:B------:R-:W-:Y:S01]  /*1750*/  UCGABAR_WAIT ;  /* 0x0000000000007dc7 */ /* 0x000fe20008000000 */
[----:B------:R-:W-:Y:S01]  /*1760*/  CCTL.IVALL ;  /* 0x00000000ff00798f */ /* 0x000fe20002000000 */
[----:B------:R-:W-:Y:S05]  /*1770*/  BRA `(.L_x_21) ;  /* 0x0000000000047947 */ /* 0x000fea0003800000 */
.L_x_20:
[----:B------:R-:W-:Y:S06]  /*1780*/  BAR.SYNC.DEFER_BLOCKING 0x0 ;  /* 0x0000000000007b1d */ /* 0x000fec0000010000 */
.L_x_21:
[----:B------:R-:W-:Y:S05]  /*1790*/  BRA.U UP0, `(.L_x_22) ;  /* 0x00000015007c7547 */ /* 0x000fea000b800000 */
[----:B------:R-:W1:Y:S01]  /*17a0*/  LDCU UR6, c[0x0][0x38c] ;  /* 0x00007180ff0677ac */ /* 0x000e620008000800 */
[----:B------:R-:W-:Y:S01]  /*17b0*/  PLOP3.LUT P2, PT, PT, PT, UP3, 0x80, 0x8 ;  /* 0x000000000008781c */ /* 0x000fe20003f4f038 */
[----:B------:R-:W-:Y:S01]  /*17c0*/  IMAD.MOV.U32 R12, RZ, RZ, 0x1 ;  /* 0x00000001ff0c7424 */ /* 0x000fe200078e00ff */
[----:B------:R-:W-:Y:S01]  /*17d0*/  ISETP.NE.AND P3, PT, R0, RZ, P4 ;  /* 0x000000ff0000720c */ /* 0x000fe20002765270 */
[----:B------:R-:W-:Y:S01]  /*17e0*/  USHF.L.U32 UR7, UR21, 0x7, URZ ;  /* 0x0000000715077899 */ /* 0x000fe200080006ff */
[----:B------:R-:W-:Y:S01]  /*17f0*/  PLOP3.LUT P2, PT, P2, PT, PT, 0x8, 0x80 ;  /* 0x000000000080781c */ /* 0x000fe2000174e170 */
[----:B------:R-:W-:Y:S01]  /*1800*/  USHF.L.U32 UR55, UR21, 0x6, URZ ;  /* 0x0000000615377899 */ /* 0x000fe200080006ff */
[----:B------:R-:W-:Y:S01]  /*1810*/  CS2R R10, SRZ ;  /* 0x00000000000a7805 */ /* 0x000fe2000001ff00 */
[----:B------:R-:W-:Y:S01]  /*1820*/  UISETP.NE.AND UP1, UPT, UR18, URZ, UPT ;  /* 0x000000ff1200728c */ /* 0x000fe2000bf25270 */
[----:B------:R-:W-:Y:S01]  /*1830*/  IMAD.MOV.U32 R9, RZ, RZ, RZ ;  /* 0x000000ffff097224 */ /* 0x000fe200078e00ff */
[----:B------:R-:W2:Y:S01]  /*1840*/  LDCU UR49, c[0x0][0x370] ;  /* 0x00006e00ff3177ac */ /* 0x000ea20008000800 */
[----:B------:R-:W-:Y:S01]  /*1850*/  IMAD.MOV.U32 R8, RZ, RZ, 0x1 ;  /* 0x00000001ff087424 */ /* 0x000fe200078e00ff */
[----:B------:R-:W3:Y:S01]  /*1860*/  LDCU.64 UR44, c[0x0][0x348] ;  /* 0x00006900ff2c77ac */ /* 0x000ee20008000a00 */
[----:B-1----:R-:W-:-:S02]  /*1870*/  UIADD3 UR5, UPT, UPT, UR6, 0x7f, URZ ;  /* 0x0000007f06057890 */ /* 0x002fc4000fffe0ff */
[----:B------:R-:W-:Y:S02]  /*1880*/  UIADD3 UR56, UPT, UPT, UR6, 0xfe, URZ ;  /* 0x000000fe06387890 */ /* 0x000fe4000fffe0ff */
[----:B------:R-:W-:Y:S01]  /*1890*/  USHF.R.S32.HI UR4, URZ, 0x1f, UR5 ;  /* 0x0000001fff047899 */ /* 0x000fe20008011405 */
[----:B------:R-:W1:Y:S03]  /*18a0*/  LDCU UR48, c[0x0][0x374] ;  /* 0x00006e80ff3077ac */ /* 0x000e660008000800 */
[----:B------:R-:W-:Y:S02]  /*18b0*/  ULEA.HI UR4, UR4, UR5, URZ, 0x7 ;  /* 0x0000000504047291 */ /* 0x000fe4000f8f38ff */
[----:B------:R-:W-:Y:S02]  /*18c0*/  UIADD3 UR5, UPT, UPT, UR6, -0x1, URZ ;  /* 0xffffffff06057890 */ /* 0x000fe4000fffe0ff */
[----:B------:R-:W-:-:S02]  /*18d0*/  USHF.R.S32.HI UR51, URZ, 0x7, UR4 ;  /* 0x00000007ff337899 */ /* 0x000fc40008011404 */
[----:B------:R-:W-:Y:S02]  /*18e0*/  UISETP.GE.U32.AND UP2, UPT, UR5, -0xff, UPT ;  /* 0xffffff010500788c */ /* 0x000fe4000bf46070 */
[----:B------:R-:W-:Y:S02]  /*18f0*/  UISETP.LT.U32.AND UP0, UPT, UR51, 0x4, UPT ;  /* 0x000000043300788c */ /* 0x000fe4000bf01070 */
[----:B------:R-:W-:Y:S02]  /*1900*/  ULOP3.LUT UR5, UR7, 0x80, URZ, 0xc0, !UPT ;  /* 0x0000008007057892 */ /* 0x000fe4000f8ec0ff */
[----:B------:R-:W-:Y:S02]  /*1910*/  USEL UR50, UR51, 0x4, UP0 ;  /* 0x0000000433327887 */ /* 0x000fe40008000000 */
[----:B------:R-:W-:Y:S02]  /*1920*/  ULOP3.LUT UR55, UR55, 0x40, URZ, 0xc0, !UPT ;  /* 0x0000004037377892 */ /* 0x000fe4000f8ec0ff */
[----:B------:R-:W-:-:S02]  /*1930*/  UIADD3 UR4, UPT, UPT, UR50, -0x1, URZ ;  /* 0xffffffff32047890 */ /* 0x000fc4000fffe0ff */
[----:B------:R-:W-:Y:S02]  /*1940*/  @UP2 UIADD3 UR4, UPT, UPT, UR50, URZ, URZ ;  /* 0x000000ff32042290 */ /* 0x000fe4000fffe0ff */
[----:B------:R-:W-:Y:S02]  /*1950*/  USEL UR38, UR40, 0x2, UP1 ;  /* 0x0000000228267887 */ /* 0x000fe40008800000 */
[----:B------:R-:W-:Y:S02]  /*1960*/  ULEA.HI UR53, UR37, UR5, URZ, 0x1a ;  /* 0x0000000525357291 */ /* 0x000fe4000f8fd0ff */
[----:B------:R-:W-:Y:S02]  /*1970*/  UIADD3 UR54, UPT, UPT, UR51, -UR50, URZ ;  /* 0x8000003233367290 */ /* 0x000fe4000fffe0ff */
[----:B------:R-:W-:Y:S02]  /*1980*/  UIADD3 UR39, UPT, UPT, UR4, 0x1, URZ ;  /* 0x0000000104277890 */ /* 0x000fe4000fffe0ff */
[----:B------:R-:W-:Y:S01]  /*1990*/  UIADD3 UR52, UPT, UPT, -UR4, URZ, URZ ;  /* 0x000000ff04347290 */ /* 0x000fe2000fffe1ff */
[----:B-123--:R-:W-:-:S11]  /*19a0*/  UMOV UR29, URZ ;  /* 0x000000ff001d7c82 */ /* 0x00efd60008000000 */
.L_x_46:
[----:B------:R-:W-:Y:S01]  /*19b0*/  UISETP.NE.AND UP0, UPT, UR47, URZ, UPT ;  /* 0x000000ff2f00728c */ /* 0x000fe2000bf05270 */
[----:B-1----:R-:W1:Y:S08]  /*19c0*/  S2UR UR47, SR_CgaCtaId ;  /* 0x00000000002f79c3 */ /* 0x002e700000008800 */
[----:B---3--:R-:W-:Y:S05]  /*19d0*/  BRA.U UP0, `(.L_x_23) ;  /* 0x0000000100347547 */ /* 0x008fea000b800000 */
[----:B------:R-:W2:Y:S01]  /*19e0*/  S2R R0, SR_CgaCtaId ;  /* 0x0000000000007919 */ /* 0x000ea20000008800 */
[----:B------:R-:W-:Y:S02]  /*19f0*/  MOV R3, 0x400 ;  /* 0x0000040000037802 */ /* 0x000fe40000000f00 */
[----:B------:R-:W-:Y:S02]  /*1a00*/  SHF.L.U32 R2, R8, 0x1f, RZ ;  /* 0x0000001f08027819 */ /* 0x000fe400000006ff */
[----:B--2---:R-:W-:-:S05]  /*1a10*/  LEA R0, R0, R3, 0x18 ;  /* 0x0000000300007211 */ /* 0x004fca00078ec0ff */
[----:B------:R-:W-:-:S04]  /*1a20*/  IMAD R3, R9, 0x8, R0 ;  /* 0x0000000809037824 */ /* 0x000fc800078e0200 */
[----:B------:R-:W2:Y:S02]  /*1a30*/  SYNCS.PHASECHK.TRANS64.TRYWAIT P0, [R3+URZ+0x100], R2 ;  /* 0x00010002030075a7 */ /* 0x000ea400080011ff */
[----:B--2---:R-:W-:Y:S05]  /*1a40*/  @!P0 BRA `(.L_x_24) ;  /* 0x0000008000fc8947 */ /* 0x004fea0003800000 */
.L_x_153:
[----:B------:R-:W-:Y:S01]  /*1a50*/  VIADD R9, R9, 0x1 ;  /* 0x0000000109097836 */ /* 0x000fe20000000000 */
[----:B------:R2:W-:Y:S04]  /*1a60*/  SYNCS.ARRIVE.TRANS64.A1T0 RZ, [R3+URZ+0xf0], RZ ;  /* 0x0000f0ff03ff79a7 */ /* 0x0005e800081000ff */
[----:B------:R-:W-:-:S04]  /*1a70*/  ISETP.NE.AND P0, PT, R9, 0x2, PT ;  /* 0x000000020900780c */ /* 0x000fc80003f05270 */
[----:B------:R-:W-:Y:S02]  /*1a80*/  SEL R9, R9, RZ, P0 ;  /* 0x000000ff09097207 */ /* 0x000fe40000000000 */
[----:B--2---:R-:W-:-:S04]  /*1a90*/  SEL R3, RZ, 0x1, P0 ;  /* 0x00000001ff037807 */ /* 0x004fc80000000000 */
[----:B------:R-:W-:Y:S02]  /*1aa0*/  LOP3.LUT R8, R8, R3, RZ, 0x3c, !PT ;  /* 0x0000000308087212 */ /* 0x000fe400078e3cff */
.L_x_23:
[----:B------:R-:W-:Y:S01]  /*1ab0*/  UMOV UR21, 0x400 ;  /* 0x0000040000157882 */ /* 0x000fe20000000000 */
[----:B------:R-:W-:Y:S01]  /*1ac0*/  SHF.L.U32 R0, R12, 0x1f, RZ ;  /* 0x0000001f0c007819 */ /* 0x000fe200000006ff */
[----:B-1----:R-:W-:Y:S02]  /*1ad0*/  ULEA UR21, UR47, UR21, 0x18 ;  /* 0x000000152f157291 */ /* 0x002fe4000f8ec0ff */
[----:B------:R-:W-:Y:S02]  /*1ae0*/  UISETP.GE.U32.AND UP0, UPT, UR56, 0xff, UPT ;  /* 0x000000ff3800788c */ /* 0x000fe4000bf06070 */
[----:B------:R-:W-:Y:S02]  /*1af0*/  ULEA UR4, UR29, UR21, 0x3 ;  /* 0x000000151d047291 */ /* 0x000fe4000f8e18ff */
[----:B------:R-:W-:Y:S01]  /*1b00*/  ULEA UR19, UR20, UR55, 0x7 ;  /* 0x0000003714137291 */ /* 0x000fe2000f8e38ff */
[----:B------:R-:W-:-:S06]  /*1b10*/  UMOV UR13, URZ ;  /* 0x000000ff000d7c82 */ /* 0x000fcc0008000000 */
[----:B------:R1:W2:Y:S01]  /*1b20*/  SYNCS.PHASECHK.TRANS64.TRYWAIT P1, [UR4+0x20], R0 ;  /* 0x00002000ff0075a7 */ /* 0x0002a20008021104 */
[----:B------:R-:W-:-:S04]  /*1b30*/  ULEA.HI UR4, UR16, UR16, URZ, 0x1 ;  /* 0x0000001010047291 */ /* 0x000fc8000f8f08ff */
[----:B------:R-:W-:-:S04]  /*1b40*/  USHF.L.U32 UR4, UR4, 0x7, URZ ;  /* 0x0000000704047899 */ /* 0x000fc800080006ff */
[----:B------:R-:W-:-:S04]  /*1b50*/  ULOP3.LUT UR35, UR4, 0xffffff00, URZ, 0xc0, !UPT ;  /* 0xffffff0004237892 */ /* 0x000fc8000f8ec0ff */
[----:B------:R-:W-:Y:S01]  /*1b60*/  UIADD3 UR35, UPT, UPT, UR53, UR35, URZ ;  /* 0x0000002335237290 */ /* 0x000fe2000fffe0ff */
[----:B------:R-:W-:Y:S11]  /*1b70*/  BRA.U !UP0, `(.L_x_25) ;  /* 0x0000000508107547 */ /* 0x000ff6000b800000 */
[----:B------:R-:W-:Y:S01]  /*1b80*/  UMOV UR30, UR52 ;  /* 0x00000034001e7c82 */ /* 0x000fe20008000000 */
[----:B------:R-:W-:Y:S01]  /*1b90*/  UMOV UR6, UR29 ;  /* 0x0000001d00067c82 */ /* 0x000fe20008000000 */
[----:B------:R-:W-:-:S05]  /*1ba0*/  UMOV UR26, 0x40 ;  /* 0x00000040001a7882 */ /* 0x000fca0000000000 */
.L_x_33:
[----:B------:R-:W-:Y:S01]  /*1bb0*/  ULEA UR5, UR6, UR21, 0x3 ;  /* 0x0000001506057291 */ /* 0x000fe2000f8e18ff */
[----:B--2---:R-:W-:Y:S01]  /*1bc0*/  @P4 MOV R2, 0x18000 ;  /* 0x0001800000024802 */ /* 0x004fe20000000f00 */
[----:B--23--:R-:W-:Y:S10]  /*1bd0*/  @P1 BRA `(.L_x_26) ;  /* 0x00000000000c1947 */ /* 0x00cff40003800000 */
[----:B------:R-:W-:-:S04]  /*1be0*/  SHF.L.U32 R3, R12, 0x1f, RZ ;  /* 0x0000001f0c037819 */ /* 0x000fc800000006ff */
[----:B------:R-:W2:Y:S02]  /*1bf0*/  SYNCS.PHASECHK.TRANS64.TRYWAIT P0, [UR5+0x20], R3 ;  /* 0x00002003ff0075a7 */ /* 0x000ea40008001105 */
[----:B--2---:R-:W-:Y:S05]  /*1c00*/  @!P0 BRA `(.L_x_27) ;  /* 0x0000008000a08947 */ /* 0x004fea0003800000 */
.L_x_26:
[----:B------:R2:W-:Y:S01]  /*1c10*/  @P4 SYNCS.ARRIVE.TRANS64 RZ, [UR5], R2 ;  /* 0x00000002ffff49a7 */ /* 0x0005e20008000005 */
[----:B------:R-:W-:Y:S02]  /*1c20*/  ULOP3.LUT UR4, UR38, 0x2, URZ, 0xfc, !UPT ;  /* 0x0000000226047892 */ /* 0x000fe4000f8efcff */
[----:B------:R-:W-:Y:S02]  /*1c30*/  UIADD3 UR30, UPT, UPT, UR30, 0x1, URZ ;  /* 0x000000011e1e7890 */ /* 0x000fe4000fffe0ff */
[----:B------:R-:W-:Y:S02]  /*1c40*/  UISETP.NE.AND UP0, UPT, UR4, 0x2, UPT ;  /* 0x000000020400788c */ /* 0x000fe4000bf05270 */
[----:B------:R-:W-:-:S07]  /*1c50*/  UISETP.NE.AND UP2, UPT, UR30, 0x1, UPT ;  /* 0x000000011e00788c */ /* 0x000fce000bf45270 */
[----:B------:R-:W-:Y:S05]  /*1c60*/  BRA.U UP0, `(.L_x_28) ;  /* 0x0000000100047547 */ /* 0x000fea000b800000 */
[----:B------:R-:W-:Y:S05]  /*1c70*/  BPT.TRAP 0x1 ;  /* 0x000000040000795c */ /* 0x000fea0000300000 */
.L_x_28:
[----:B------:R-:W-:Y:S04]  /*1c80*/  BSSY.RECONVERGENT B0, `(.L_x_29) ;  /* 0x0000003000007945 */ /* 0x000fe80003800200 */
[----:B------:R-:W-:Y:S05]  /*1c90*/  @!P3 BRA `(.L_x_30) ;  /* 0x000000000004b947 */ /* 0x000fea0003800000 */
[----:B------:R-:W-:Y:S05]  /*1ca0*/  BPT.TRAP 0x1 ;  /* 0x000000040000795c */ /* 0x000fea0000300000 */
.L_x_30:
[----:B------:R-:W-:Y:S05]  /*1cb0*/  BSYNC.RECONVERGENT B0 ;  /* 0x0000000000007941 */ /* 0x000fea0003800200 */
.L_x_29:
[----:B------:R-:W-:Y:S01]  /*1cc0*/  UIADD3 UR4, UPT, UPT, UR6, 0x1, URZ ;  /* 0x0000000106047890 */ /* 0x000fe2000fffe0ff */
[----:B------:R-:W-:Y:S01]  /*1cd0*/  BSSY.RECONVERGENT B0, `(.L_x_31) ;  /* 0x000002a000007945 */ /* 0x000fe20003800200 */
[----:B------:R-:W-:Y:S02]  /*1ce0*/  ELECT P0, URZ, PT ;  /* 0x0000000000ff782f */ /* 0x000fe40003800000 */
[----:B------:R-:W-:-:S04]  /*1cf0*/  UISETP.NE.AND UP0, UPT, UR4, 0x4, UPT ;  /* 0x000000040400788c */ /* 0x000fc8000bf05270 */
[----:B------:R-:W-:Y:S02]  /*1d00*/  USEL UR7, URZ, 0x1, UP0 ;  /* 0x00000001ff077887 */ /* 0x000fe40008000000 */
[----:B------:R-:W-:-:S04]  /*1d10*/  USEL UR29, UR4, URZ, UP0 ;  /* 0x000000ff041d7287 */ /* 0x000fc80008000000 */
[----:B------:R-:W-:Y:S01]  /*1d20*/  ULEA UR4, UR29, UR21, 0x3 ;  /* 0x000000151d047291 */ /* 0x000fe2000f8e18ff */
[----:B------:R-:W-:-:S04]  /*1d30*/  LOP3.LUT R12, R12, UR7, RZ, 0x3c, !PT ;  /* 0x000000070c0c7c12 */ /* 0x000fc8000f8e3cff */
[----:B-1----:R-:W-:-:S04]  /*1d40*/  SHF.L.U32 R0, R12, 0x1f, RZ ;  /* 0x0000001f0c007819 */ /* 0x002fc800000006ff */
[----:B------:R1:W3:Y:S01]  /*1d50*/  SYNCS.PHASECHK.TRANS64.TRYWAIT P1, [UR4+0x20], R0 ;  /* 0x00002000ff0075a7 */ /* 0x0002e20008021104 */
[----:B------:R-:W-:Y:S05]  /*1d60*/  @!P0 BRA `(.L_x_32) ;  /* 0x0000000000808947 */ /* 0x000fea0003800000 */
[----:B------:R-:W-:Y:S02]  /*1d70*/  USHF.L.U32 UR4, UR6, 0xe, URZ ;  /* 0x0000000e06047899 */ /* 0x000fe400080006ff */
[----:B------:R-:W-:Y:S02]  /*1d80*/  UIADD3 UR22, UP1, UPT, UR44, 0x80, URZ ;  /* 0x000000802c167890 */ /* 0x000fe4000ff3e0ff */
[----:B------:R-:W-:Y:S02]  /*1d90*/  ULOP3.LUT UR24, UR4, UR37, URZ, 0xfc, !UPT ;  /* 0x0000002504187292 */ /* 0x000fe4000f8efcff */
[----:B------:R-:W-:Y:S02]  /*1da0*/  UIADD3 UR14, UP0, UPT, UR44, 0x180, URZ ;  /* 0x000001802c0e7890 */ /* 0x000fe4000ff1e0ff */
[----:B------:R-:W-:Y:S02]  /*1db0*/  ULEA UR24, UR24, UR21, 0x1 ;  /* 0x0000001518187291 */ /* 0x000fe4000f8e08ff */
[----:B------:R-:W-:-:S02]  /*1dc0*/  UIADD3 UR4, UPT, UPT, UR21, UR4, URZ ;  /* 0x0000000415047290 */ /* 0x000fc4000fffe0ff */
[----:B------:R-:W-:Y:S02]  /*1dd0*/  UIADD3 UR34, UPT, UPT, UR26, -0x40, URZ ;  /* 0xffffffc01a227890 */ /* 0x000fe4000fffe0ff */
[----:B------:R-:W-:Y:S02]  /*1de0*/  ULOP3.LUT UR33, UR5, 0xfefffff8, URZ, 0xc0, !UPT ;  /* 0xfefffff805217892 */ /* 0x000fe4000f8ec0ff */
[----:B------:R-:W-:Y:S02]  /*1df0*/  UIADD3.X UR23, UPT, UPT, URZ, UR45, URZ, UP1, !UPT ;  /* 0x0000002dff177290 */ /* 0x000fe40008ffe4ff */
[----:B------:R-:W-:Y:S02]  /*1e00*/  UIADD3 UR32, UPT, UPT, UR24, 0x8400, URZ ;  /* 0x0000840018207890 */ /* 0x000fe4000fffe0ff */
[----:B------:R-:W-:Y:S02]  /*1e10*/  UPRMT UR7, URZ, 0x5410, UR31 ;  /* 0x00005410ff077896 */ /* 0x000fe4000800001f */
[----:B------:R-:W-:-:S02]  /*1e20*/  UIADD3 UR24, UPT, UPT, UR24, 0xc400, URZ ;  /* 0x0000c40018187890 */ /* 0x000fc4000fffe0ff */
[----:B------:R-:W-:Y:S02]  /*1e30*/  UIADD3.X UR15, UPT, UPT, URZ, UR45, URZ, UP0, !UPT ;  /* 0x0000002dff0f7290 */ /* 0x000fe400087fe4ff */
[----:B------:R-:W-:Y:S02]  /*1e40*/  UIADD3 UR16, UPT, UPT, UR4, 0x28400, URZ ;  /* 0x0002840004107890 */ /* 0x000fe4000fffe0ff */
[----:B------:R-:W-:Y:S01]  /*1e50*/  UIADD3 UR8, UPT, UPT, UR4, 0x2a400, URZ ;  /* 0x0002a40004087890 */ /* 0x000fe2000fffe0ff */
[----:B------:R-:W-:Y:S01]  /*1e60*/  UMOV UR40, 0x0 ;  /* 0x0000000000287882 */ /* 0x000fe20000000000 */
[----:B------:R-:W-:Y:S01]  /*1e70*/  UMOV UR41, 0x10000000 ;  /* 0x1000000000297882 */ /* 0x000fe20000000000 */
[----:B------:R-:W-:Y:S01]  /*1e80*/  UMOV UR27, UR35 ;  /* 0x00000023001b7c82 */ /* 0x000fe20008000000 */
[----:B------:R-:W-:Y:S01]  /*1e90*/  UMOV UR28, UR36 ;  /* 0x00000024001c7c82 */ /* 0x000fe20008000000 */
[----:B------:R-:W-:Y:S01]  /*1ea0*/  UMOV UR25, UR33 ;  /* 0x0000002100197c82 */ /* 0x000fe20008000000 */
[----:B------:R-:W-:Y:S01]  /*1eb0*/  UMOV UR20, UR36 ;  /* 0x0000002400147c82 */ /* 0x000fe20008000000 */
[----:B------:R-:W-:Y:S01]  /*1ec0*/  UMOV UR17, UR33 ;  /* 0x0000002100117c82 */ /* 0x000fe20008000000 */
[----:B------:R-:W-:Y:S01]  /*1ed0*/  UMOV UR18, UR34 ;  /* 0x0000002200127c82 */ /* 0x000fe20008000000 */
[----:B------:R4:W-:Y:S01]  /*1ee0*/  UTMALDG.3D.MULTICAST.2CTA [UR32], [UR22], UR7, desc[UR40] ;  /* 0x00002820160073b4 */ /* 0x0009e20008211807 */
[----:B------:R-:W-:Y:S01]  /*1ef0*/  UMOV UR10, UR26 ;  /* 0x0000001a000a7c82 */ /* 0x000fe20008000000 */
[----:B------:R-:W-:Y:S01]  /*1f00*/  UMOV UR11, UR19 ;  /* 0x00000013000b7c82 */ /* 0x000fe20008000000 */
[----:B------:R-:W-:Y:S01]  /*1f10*/  UMOV UR12, UR36 ;  /* 0x00000024000c7c82 */ /* 0x000fe20008000000 */
[----:B------:R-:W-:Y:S01]  /*1f20*/  UMOV UR9, UR33 ;  /* 0x0000002100097c82 */ /* 0x000fe20008000000 */
[----:B------:R4:W-:Y:S01]  /*1f30*/  UTMALDG.3D.MULTICAST.2CTA [UR24], [UR22], UR7, desc[UR40] ;  /* 0x00002818160073b4 */ /* 0x0009e20008211807 */
[----:B------:R4:W-:Y:S01]  /*1f40*/  UTMALDG.3D.2CTA [UR16], [UR14], desc[UR40] ;  /* 0x000028100e0075b4 */ /* 0x0009e20008211000 */
[----:B------:R4:W-:Y:S02]  /*1f50*/  UTMALDG.3D.2CTA [UR8], [UR14], desc[UR40] ;  /* 0x000028080e0075b4 */ /* 0x0009e40008211000 */
[----:B----4-:R-:W-:Y:S01]  /*1f60*/  NOP ;  /* 0x0000000000007918 */ /* 0x010fe20000000000 */
.L_x_32:
[----:B------:R-:W-:Y:S05]  /*1f70*/  BSYNC.RECONVERGENT B0 ;  /* 0x0000000000007941 */ /* 0x000fea0003800200 */
.L_x_31:
[----:B------:R-:W-:Y:S01]  /*1f80*/  UIADD3 UR26, UPT, UPT, UR26, 0x80, URZ ;  /* 0x000000801a1a7890 */ /* 0x000fe2000fffe0ff */
[----:B------:R-:W-:Y:S01]  /*1f90*/  UMOV UR6, UR29 ;  /* 0x0000001d00067c82 */ /* 0x000fe20008000000 */
[----:B------:R-:W-:Y:S01]  /*1fa0*/  UMOV UR13, UR39 ;  /* 0x00000027000d7c82 */ /* 0x000fe20008000000 */
[----:B------:R-:W-:Y:S09]  /*1fb0*/  BRA.U UP2, `(.L_x_33) ;  /* 0xfffffff902fc7547 */ /* 0x000ff2000b83ffff */
.L_x_25:
[----:B------:R-:W-:Y:S01]  /*1fc0*/  ULEA UR4, UR29, UR21, 0x3 ;  /* 0x000000151d047291 */ /* 0x000fe2000f8e18ff */
[----:B-1----:R-:W-:Y:S01]  /*1fd0*/  SHF.L.U32 R0, R12, 0x1f, RZ ;  /* 0x0000001f0c007819 */ /* 0x002fe200000006ff */
[----:B------:R-:W-:Y:S01]  /*1fe0*/  @!P2 SYNCS.ARRIVE.TRANS64.A1T0 RZ, [UR21+0x88], RZ ;  /* 0x000088ffffffa9a7 */ /* 0x000fe20008100015 */
[----:B------:R-:W-:-:S06]  /*1ff0*/  UISETP.GT.AND UP0, UPT, UR51, UR50, UPT ;  /* 0x000000323300728c */ /* 0x000fcc000bf04270 */
[----:B--23--:R1:W2:Y:S03]  /*2000*/  SYNCS.PHASECHK.TRANS64.TRYWAIT P1, [UR4+0x20], R0 ;  /* 0x00002000ff0075a7 */ /* 0x00c2a60008021104 */
[----:B------:R-:W-:Y:S05]  /*2010*/  BRA.U !UP0, `(.L_x_34) ;  /* 0x0000000508087547 */ /* 0x000fea000b800000 */
[----:B------:R-:W-:Y:S01]  /*2020*/  UIADD3 UR30, UPT, UPT, UR54, UR13, URZ ;  /* 0x0000000d361e7290 */ /* 0x000fe2000fffe0ff */
[----:B------:R-:W-:-:S11]  /*2030*/  UMOV UR7, UR29 ;  /* 0x0000001d00077c82 */ /* 0x000fd60008000000 */
.L_x_42:
[----:B------:R-:W-:Y:S01]  /*2040*/  ULEA UR6, UR7, UR21, 0x3 ;  /* 0x0000001507067291 */ /* 0x000fe2000f8e18ff */
[----:B--2---:R-:W-:Y:S01]  /*2050*/  @P4 MOV R2, 0x18000 ;  /* 0x0001800000024802 */ /* 0x004fe20000000f00 */
[----:B--23--:R-:W-:Y:S10]  /*2060*/  @P1 BRA `(.L_x_35) ;  /* 0x00000000000c1947 */ /* 0x00cff40003800000 */
[----:B------:R-:W-:-:S04]  /*2070*/  SHF.L.U32 R3, R12, 0x1f, RZ ;  /* 0x0000001f0c037819 */ /* 0x000fc800000006ff */
[----:B------:R-:W2:Y:S02]  /*2080*/  SYNCS.PHASECHK.TRANS64.TRYWAIT P0, [UR6+0x20], R3 ;  /* 0x00002003ff0075a7 */ /* 0x000ea40008001106 */
[----:B--2---:R-:W-:Y:S05]  /*2090*/  @!P0 BRA `(.L_x_36) ;  /* 0x0000007c00948947 */ /* 0x004fea0003800000 */
.L_x_35:
[----:B------:R2:W-:Y:S01]  /*20a0*/  @P4 SYNCS.ARRIVE.TRANS64 RZ, [UR6], R2 ;  /* 0x00000002ffff49a7 */ /* 0x0005e20008000006 */
[----:B------:R-:W-:-:S04]  /*20b0*/  ULOP3.LUT UR4, UR38, 0x2, URZ, 0xfc, !UPT ;  /* 0x0000000226047892 */ /* 0x000fc8000f8efcff */
[----:B------:R-:W-:-:S09]  /*20c0*/  UISETP.NE.AND UP0, UPT, UR4, 0x2, UPT ;  /* 0x000000020400788c */ /* 0x000fd2000bf05270 */
[----:B------:R-:W-:Y:S05]  /*20d0*/  BRA.U UP0, `(.L_x_37) ;  /* 0x0000000100047547 */ /* 0x000fea000b800000 */
[----:B------:R-:W-:Y:S05]  /*20e0*/  BPT.TRAP 0x1 ;  /* 0x000000040000795c */ /* 0x000fea0000300000 */
.L_x_37:
[----:B------:R-:W-:Y:S04]  /*20f0*/  BSSY.RECONVERGENT B0, `(.L_x_38) ;  /* 0x0000003000007945 */ /* 0x000fe80003800200 */
[----:B------:R-:W-:Y:S05]  /*2100*/  @!P3 BRA `(.L_x_39) ;  /* 0x000000000004b947 */ /* 0x000fea0003800000 */
[----:B------:R-:W-:Y:S05]  /*2110*/  BPT.TRAP 0x1 ;  /* 0x000000040000795c */ /* 0x000fea0000300000 */
.L_x_39:
[----:B------:R-:W-:Y:S05]  /*2120*/  BSYNC.RECONVERGENT B0 ;  /* 0x0000000000007941 */ /* 0x000fea0003800200 */
.L_x_38:
        /* <DEDUP_REMOVED lines=14> */
[----:B------:R-:W-:Y:S02]  /*2210*/  USHF.L.U32 UR34, UR13, 0x7, URZ ;  /* 0x000000070d227899 */ /* 0x000fe400080006ff */
[----:B------:R-:W-:Y:S02]  /*2220*/  ULEA UR24, UR24, UR21, 0x1 ;  /* 0x0000001518187291 */ /* 0x000fe4000f8e08ff */
[----:B------:R-:W-:-:S02]  /*2230*/  UIADD3 UR22, UP0, UPT, UR44, 0x180, URZ ;  /* 0x000001802c167890 */ /* 0x000fc4000ff1e0ff */
[----:B------:R-:W-:Y:S02]  /*2240*/  UIADD3 UR4, UPT, UPT, UR21, UR4, URZ ;  /* 0x0000000415047290 */ /* 0x000fe4000fffe0ff */
[----:B------:R-:W-:Y:S02]  /*2250*/  ULOP3.LUT UR33, UR6, 0xfefffff8, URZ, 0xc0, !UPT ;  /* 0xfefffff806217892 */ /* 0x000fe4000f8ec0ff */
[----:B------:R-:W-:Y:S02]  /*2260*/  UIADD3.X UR15, UPT, UPT, URZ, UR45, URZ, UP1, !UPT ;  /* 0x0000002dff0f7290 */ /* 0x000fe40008ffe4ff */
[----:B------:R-:W-:Y:S02]  /*2270*/  UIADD3 UR32, UPT, UPT, UR24, 0x8400, URZ ;  /* 0x0000840018207890 */ /* 0x000fe4000fffe0ff */
[----:B------:R-:W-:Y:S02]  /*2280*/  UPRMT UR5, URZ, 0x5410, UR31 ;  /* 0x00005410ff057896 */ /* 0x000fe4000800001f */
[----:B------:R-:W-:-:S02]  /*2290*/  UIADD3 UR26, UPT, UPT, UR34, 0x40, URZ ;  /* 0x00000040221a7890 */ /* 0x000fc4000fffe0ff */
[----:B------:R-:W-:Y:S02]  /*22a0*/  UIADD3 UR24, UPT, UPT, UR24, 0xc400, URZ ;  /* 0x0000c40018187890 */ /* 0x000fe4000fffe0ff */
        /* <DEDUP_REMOVED lines=20> */
.L_x_41:
[----:B------:R-:W-:Y:S05]  /*23f0*/  BSYNC.RECONVERGENT B0 ;  /* 0x0000000000007941 */ /* 0x000fea0003800200 */
.L_x_40:
[----:B------:R-:W-:Y:S01]  /*2400*/  UIADD3 UR13, UPT, UPT, UR13, 0x1, URZ ;  /* 0x000000010d0d7890 */ /* 0x000fe2000fffe0ff */
[----:B------:R-:W-:-:S03]  /*2410*/  UMOV UR7, UR29 ;  /* 0x0000001d00077c82 */ /* 0x000fc60008000000 */
[----:B------:R-:W-:-:S09]  /*2420*/  UISETP.NE.AND UP0, UPT, UR13, UR30, UPT ;  /* 0x0000001e0d00728c */ /* 0x000fd2000bf05270 */
[----:B------:R-:W-:Y:S05]  /*2430*/  BRA.U UP0, `(.L_x_42) ;  /* 0xfffffffd00007547 */ /* 0x000fea000b83ffff */
.L_x_34:
[C---:B------:R-:W-:Y:S01]  /*2440*/  LEA R3, R11.reuse, UR21, 0x3 ;  /* 0x000000150b037c11 */ /* 0x040fe2000f8e18ff */
[----:B------:R-:W-:Y:S01]  /*2450*/  NOP ;  /* 0x0000000000007918 */ /* 0x000fe20000000000 */
[----:B-1----:R-:W-:Y:S02]  /*2460*/  SHF.L.U32 R0, R10, 0x1f, RZ ;  /* 0x0000001f0a007819 */ /* 0x002fe400000006ff */
[----:B------:R-:W-:Y:S02]  /*2470*/  LEA R5, R11, UR21, 0x4 ;  /* 0x000000150b057c11 */ /* 0x000fe4000f8e20ff */
[----:B------:R-:W1:Y:S02]  /*2480*/  SYNCS.PHASECHK.TRANS64.TRYWAIT P0, [R3+URZ+0x90], R0 ;  /* 0x00009000030075a7 */ /* 0x000e6400080011ff */
[----:B-1----:R-:W-:Y:S05]  /*2490*/  @!P0 BRA `(.L_x_43) ;  /* 0x0000007800ac8947 */ /* 0x002fea0003800000 */
.L_x_156:
[----:B------:R-:W4:Y:S01]  /*24a0*/  LDS.128 R4, [R5+0x120] ;  /* 0x0001200005047984 */ /* 0x000f220000000c00 */
[----:B------:R-:W-:Y:S01]  /*24b0*/  UISETP.GE.AND UP0, UPT, UR42, 0x1, UPT ;  /* 0x000000012a00788c */ /* 0x000fe2000bf06270 */
[----:B------:R-:W-:Y:S01]  /*24c0*/  @!PT LDS RZ, [RZ] ;  /* 0x00000000fffff984 */ /* 0x000fe20000000800 */
[----:B------:R-:W-:Y:S01]  /*24d0*/  @!PT LDS RZ, [RZ] ;  /* 0x00000000fffff984 */ /* 0x000fe20000000800 */
[----:B------:R-:W-:Y:S01]  /*24e0*/  @!PT LDS RZ, [RZ] ;  /* 0x00000000fffff984 */ /* 0x000fe20000000800 */
[----:B------:R-:W-:Y:S01]  /*24f0*/  @!PT LDS RZ, [RZ] ;  /* 0x00000000fffff984 */ /* 0x000fe20000000800 */
[----:B------:R1:W-:Y:S06]  /*2500*/  MEMBAR.ALL.CTA ;  /* 0x0000000000007992 */ /* 0x0003ec0000008000 */
[----:B-1----:R-:W1:Y:S01]  /*2510*/  FENCE.VIEW.ASYNC.S ;  /* 0x00000000000073c6 */ /* 0x002e620000000000 */
[----:B----4-:R-:W-:-:S13]  /*2520*/  LOP3.LUT P0, RZ, R6, 0x1, RZ, 0xc0, !PT ;  /* 0x0000000106ff7812 */ /* 0x010fda000780c0ff */
[----:B-1----:R-:W-:Y:S01]  /*2530*/  VOTEU.ANY UP1, P0 ;  /* 0x0000000000ff7886 */ /* 0x002fe20000020100 */
[----:B------:R-:W-:-:S13]  /*2540*/  PLOP3.LUT P0, PT, PT, PT, UP1, 0x80, 0x8 ;  /* 0x000000000008781c */ /* 0x000fda0003f0f018 */
[----:B------:R-:W-:Y:S02]  /*2550*/  @P0 LOP3.LUT R0, R5, 0xffff, RZ, 0xc0, !PT ;  /* 0x0000ffff05000812 */ /* 0x000fe400078ec0ff */
[----:B--2---:R-:W-:Y:S02]  /*2560*/  @P0 MOV R2, R4 ;  /* 0x0000000400020202 */ /* 0x004fe40000000f00 */
[----:B------:R-:W-:Y:S01]  /*2570*/  @P0 R2UR UR5, R0 ;  /* 0x00000000000502ca */ /* 0x000fe200000e0000 */
[----:B------:R-:W-:Y:S01]  /*2580*/  VIADD R0, R3, 0xa0 ;  /* 0x000000a003007836 */ /* 0x000fe20000000000 */
[----:B------:R-:W-:Y:S02]  /*2590*/  @P0 SHF.R.U32.HI R4, RZ, 0x10, R5 ;  /* 0x00000010ff040819 */ /* 0x000fe40000011605 */
[----:B------:R-:W-:Y:S02]  /*25a0*/  @P0 R2UR UR6, R2 ;  /* 0x00000000020602ca */ /* 0x000fe400000e0000 */
[----:B------:R-:W-:-:S02]  /*25b0*/  PRMT R0, RZ, 0x654, R0 ;  /* 0x00000654ff007816 */ /* 0x000fc40000000000 */
[----:B------:R-:W-:Y:S02]  /*25c0*/  @P0 R2UR UR4, R4 ;  /* 0x00000000040402ca */ /* 0x000fe400000e0000 */
[----:B------:R1:W-:Y:S03]  /*25d0*/  SYNCS.ARRIVE.TRANS64.RED.A1T0 RZ, [R0+URZ], RZ ;  /* 0x000000ff00ff79a7 */ /* 0x0003e600081004ff */
[----:B------:R-:W-:-:S04]  /*25e0*/  @UP1 UMOV UR43, UR5 ;  /* 0x00000005002b1c82 */ /* 0x000fc80008000000 */
[----:B------:R-:W-:-:S04]  /*25f0*/  @UP1 UMOV UR46, UR6 ;  /* 0x00000006002e1c82 */ /* 0x000fc80008000000 */
[----:B------:R-:W-:Y:S01]  /*2600*/  @UP1 UMOV UR36, UR4 ;  /* 0x0000000400241c82 */ /* 0x000fe20008000000 */
[----:B------:R-:W-:Y:S05]  /*2610*/  BRA.U !UP0, `(.L_x_44) ;  /* 0x0000000108d47547 */ /* 0x000fea000b800000 */
[----:B------:R-:W2:Y:S01]  /*2620*/  LDCU.128 UR12, c[0x0][0xb10] ;  /* 0x00016200ff0c77ac */ /* 0x000ea20008000c00 */
[----:B------:R-:W4:Y:S01]  /*2630*/  LDCU UR22, c[0x0][0xb20] ;  /* 0x00016400ff1677ac */ /* 0x000f220008000800 */
[----:B------:R-:W3:Y:S01]  /*2640*/  LDCU UR20, c[0x0][0xb0c] ;  /* 0x00016180ff1477ac */ /* 0x000ee20008000800 */
[----:B------:R-:W1:Y:S01]  /*2650*/  LDCU.64 UR8, c[0x0][0xb28] ;  /* 0x00016500ff0877ac */ /* 0x000e620008000a00 */
[----:B------:R-:W-:Y:S02]  /*2660*/  UISETP.NE.AND UP3, UPT, UR42, 0x1, UPT ;  /* 0x000000012a00788c */ /* 0x000fe4000bf65270 */
[----:B--2---:R-:W-:Y:S02]  /*2670*/  UIMAD.WIDE.U32 UR6, UR48, UR15, URZ ;  /* 0x0000000f300672a5 */ /* 0x004fe4000f8e00ff */
[----:B------:R-:W-:Y:S02]  /*2680*/  UIMAD.WIDE.U32 UR4, UR49, UR12, URZ ;  /* 0x0000000c310472a5 */ /* 0x000fe4000f8e00ff */
[----:B------:R-:W-:-:S02]  /*2690*/  UISETP.NE.AND UP0, UPT, UR14, 0x1, UPT ;  /* 0x000000010e00788c */ /* 0x000fc4000bf05270 */
[----:B------:R-:W-:Y:S01]  /*26a0*/  UIMAD.WIDE.U32 UR18, UR43, UR15, URZ ;  /* 0x0000000f2b1272a5 */ /* 0x000fe2000f8e00ff */
[----:B------:R-:W-:Y:S02]  /*26b0*/  UMOV UR6, UR7 ;  /* 0x0000000700067c82 */ /* 0x000fe40008000000 */
[----:B------:R-:W-:Y:S01]  /*26c0*/  UMOV UR4, UR5 ;  /* 0x0000000500047c82 */ /* 0x000fe20008000000 */
[----:B----4-:R-:W-:Y:S02]  /*26d0*/  USHF.R.U32.HI UR6, URZ, UR22, UR6 ;  /* 0x00000016ff067299 */ /* 0x010fe40008011606 */
[----:B---3--:R-:W-:Y:S02]  /*26e0*/  UISETP.NE.AND UP2, UPT, UR20, 0x1, UPT ;  /* 0x000000011400788c */ /* 0x008fe4000bf45270 */
[----:B------:R-:W-:Y:S02]  /*26f0*/  USHF.R.U32.HI UR4, URZ, UR13, UR4 ;  /* 0x0000000dff047299 */ /* 0x000fe40008011604 */
[----:B------:R-:W-:-:S02]  /*2700*/  USEL UR5, UR48, UR6, !UP0 ;  /* 0x0000000630057287 */ /* 0x000fc4000c000000 */
[----:B------:R-:W-:Y:S02]  /*2710*/  USEL UR6, UR49, UR4, !UP2 ;  /* 0x0000000431067287 */ /* 0x000fe4000d000000 */
[----:B-1----:R-:W-:Y:S01]  /*2720*/  UIMAD.WIDE.U32 UR10, UR5, UR8, URZ ;  /* 0x00000008050a72a5 */ /* 0x002fe2000f8e00ff */
[----:B------:R-:W-:Y:S01]  /*2730*/  UMOV UR4, UR19 ;  /* 0x0000001300047c82 */ /* 0x000fe20008000000 */
[----:B------:R-:W-:Y:S02]  /*2740*/  UIMAD.WIDE.U32 UR16, UR46, UR12, URZ ;  /* 0x0000000c2e1072a5 */ /* 0x000fe4000f8e00ff */
[----:B------:R-:W-:-:S03]  /*2750*/  UIMAD.WIDE.U32 UR18, UR6, UR8, URZ ;  /* 0x00000008061272a5 */ /* 0x000fc6000f8e00ff */
[----:B------:R-:W-:Y:S01]  /*2760*/  UMOV UR10, UR11 ;  /* 0x0000000b000a7c82 */ /* 0x000fe20008000000 */
[----:B------:R-:W-:Y:S02]  /*2770*/  USHF.R.U32.HI UR4, URZ, UR22, UR4 ;  /* 0x00000016ff047299 */ /* 0x000fe40008011604 */
[----:B------:R-:W-:Y:S01]  /*2780*/  @UP3 USHF.R.U32.HI UR5, URZ, UR9, UR10 ;  /* 0x00000009ff053299 */ /* 0x000fe2000801160a */
[----:B------:R-:W-:Y:S01]  /*2790*/  UMOV UR16, UR17 ;  /* 0x0000001100107c82 */ /* 0x000fe20008000000 */
[----:B------:R-:W-:Y:S01]  /*27a0*/  UMOV UR18, UR19 ;  /* 0x0000001300127c82 */ /* 0x000fe20008000000 */
[----:B------:R-:W-:Y:S02]  /*27b0*/  USHF.R.U32.HI UR13, URZ, UR13, UR16 ;  /* 0x0000000dff0d7299 */ /* 0x000fe40008011610 */
[----:B------:R-:W-:Y:S02]  /*27c0*/  USEL UR4, UR43, UR4, !UP0 ;  /* 0x000000042b047287 */ /* 0x000fe4000c000000 */
[----:B------:R-:W-:-:S02]  /*27d0*/  @UP3 USHF.R.U32.HI UR6, URZ, UR9, UR18 ;  /* 0x00000009ff063299 */ /* 0x000fc40008011612 */
[----:B------:R-:W-:Y:S02]  /*27e0*/  UIMAD UR7, UR42, UR5, URZ ;  /* 0x000000052a0772a4 */ /* 0x000fe4000f8e02ff */
[----:B------:R-:W-:Y:S02]  /*27f0*/  USEL UR5, UR46, UR13, !UP2 ;  /* 0x0000000d2e057287 */ /* 0x000fe4000d000000 */
[----:B------:R-:W-:Y:S02]  /*2800*/  UIMAD UR10, UR42, UR6, URZ ;  /* 0x000000062a0a72a4 */ /* 0x000fe4000f8e02ff */
[----:B------:R-:W-:Y:S02]  /*2810*/  UISETP.GE.AND UP0, UPT, UR4, UR7, UPT ;  /* 0x000000070400728c */ /* 0x000fe4000bf06270 */
[----:B------:R-:W-:Y:S02]  /*2820*/  UIMAD.WIDE.U32 UR12, UR4, UR8, URZ ;  /* 0x00000008040c72a5 */ /* 0x000fe4000f8e00ff */
[----:B------:R-:W-:-:S02]  /*2830*/  UISETP.GE.OR UP0, UPT, UR5, UR10, UP0 ;  /* 0x0000000a0500728c */ /* 0x000fc40008706670 */
        /* <DEDUP_REMOVED lines=19> */
.L_x_44:
[----:B------:R-:W2:Y:S02]  /*2970*/  LDCU UR4, c[0x0][0xb30] ;  /* 0x00016600ff0477ac */ /* 0x000ea40008000800 */
[----:B--2---:R-:W-:-:S09]  /*2980*/  UISETP.NE.AND UP0, UPT, UR4, 0x1, UPT ;  /* 0x000000010400788c */ /* 0x004fd2000bf05270 */
[----:B------:R-:W-:Y:S05]  /*2990*/  BRA.U UP0, `(.L_x_45) ;  /* 0x0000000100447547 */ /* 0x000fea000b800000 */
[----:B------:R-:W2:Y:S01]  /*29a0*/  LDCU.128 UR8, c[0x0][0xb10] ;  /* 0x00016200ff0877ac */ /* 0x000ea20008000c00 */
[----:B------:R-:W4:Y:S01]  /*29b0*/  LDCU UR12, c[0x0][0xb0c] ;  /* 0x00016180ff0c77ac */ /* 0x000f220008000800 */
[----:B------:R-:W1:Y:S01]  /*29c0*/  LDCU UR13, c[0x0][0xb20] ;  /* 0x00016400ff0d77ac */ /* 0x000e620008000800 */
[----:B--2---:R-:W-:Y:S02]  /*29d0*/  UIMAD.WIDE.U32 UR6, UR46, UR8, URZ ;  /* 0x000000082e0672a5 */ /* 0x004fe4000f8e00ff */
[----:B------:R-:W-:Y:S02]  /*29e0*/  UIMAD.WIDE.U32 UR4, UR43, UR11, URZ ;  /* 0x0000000b2b0472a5 */ /* 0x000fe4000f8e00ff */
[----:B----4-:R-:W-:Y:S02]  /*29f0*/  UISETP.NE.AND UP2, UPT, UR12, 0x1, UPT ;  /* 0x000000010c00788c */ /* 0x010fe4000bf45270 */
[----:B------:R-:W-:Y:S01]  /*2a00*/  UISETP.NE.AND UP0, UPT, UR10, 0x1, UPT ;  /* 0x000000010a00788c */ /* 0x000fe2000bf05270 */
[----:B------:R-:W-:-:S02]  /*2a10*/  UMOV UR6, UR7 ;  /* 0x0000000700067c82 */ /* 0x000fc40008000000 */
[----:B------:R-:W-:Y:S01]  /*2a20*/  UMOV UR4, UR5 ;  /* 0x0000000500047c82 */ /* 0x000fe20008000000 */
[----:B------:R-:W-:Y:S02]  /*2a30*/  USHF.R.U32.HI UR9, URZ, UR9, UR6 ;  /* 0x00000009ff097299 */ /* 0x000fe40008011606 */
[----:B-1----:R-:W-:Y:S02]  /*2a40*/  USHF.R.U32.HI UR4, URZ, UR13, UR4 ;  /* 0x0000000dff047299 */ /* 0x002fe40008011604 */
[----:B------:R-:W-:Y:S02]  /*2a50*/  USEL UR5, UR46, UR9, !UP2 ;  /* 0x000000092e057287 */ /* 0x000fe4000d000000 */
[----:B------:R-:W-:-:S04]  /*2a60*/  USEL UR4, UR43, UR4, !UP0 ;  /* 0x000000042b047287 */ /* 0x000fc8000c000000 */
[----:B------:R-:W-:Y:S02]  /*2a70*/  UIADD3 UR6, UPT, UPT, UR5, -UR4, URZ ;  /* 0x8000000405067290 */ /* 0x000fe4000fffe0ff */
[----:B------:R-:W-:Y:S02]  /*2a80*/  UIADD3 UR4, UPT, UPT, -UR5, UR4, URZ ;  /* 0x0000000405047290 */ /* 0x000fe4000fffe1ff */
[----:B------:R-:W-:Y:S02]  /*2a90*/  UIMAD UR43, UR6, UR10, UR43 ;  /* 0x0000000a062b72a4 */ /* 0x000fe4000f8e022b */
[----:B------:R-:W-:-:S12]  /*2aa0*/  UIMAD UR46, UR4, UR12, UR46 ;  /* 0x0000000c042e72a4 */ /* 0x000fd8000f8e022e */
.L_x_45:
[----:B------:R-:W-:Y:S01]  /*2ab0*/  VIADD R11, R11, 0x1 ;  /* 0x000000010b0b7836 */ /* 0x000fe20000000000 */
[----:B------:R-:W-:Y:S01]  /*2ac0*/  R2UR UR4, R82 ;  /* 0x00000000520472ca */ /* 0x000fe200000e0000 */
[----:B------:R-:W-:Y:S01]  /*2ad0*/  UIADD3 UR20, UPT, UPT, UR43, UR63, URZ ;  /* 0x0000003f2b147290 */ /* 0x000fe2000fffe0ff */
[----:B------:R-:W-:Y:S02]  /*2ae0*/  PLOP3.LUT P2, PT, PT, PT, PT, 0x80, 0x8 ;  /* 0x000000000008781c */ /* 0x000fe40003f4f070 */
[----:B------:R-:W-:-:S04]  /*2af0*/  ISETP.NE.AND P0, PT, R11, 0x2, PT ;  /* 0x000000020b00780c */ /* 0x000fc80003f05270 */
[----:B------:R-:W-:Y:S02]  /*2b00*/  SEL R3, RZ, 0x1, P0 ;  /* 0x00000001ff037807 */ /* 0x000fe40000000000 */
[----:B------:R-:W-:Y:S02]  /*2b10*/  SEL R11, R11, RZ, P0 ;  /* 0x000000ff0b0b7207 */ /* 0x000fe40000000000 */
[----:B------:R-:W-:Y:S01]  /*2b20*/  LOP3.LUT R10, R10, R3, RZ, 0x3c, !PT ;  /* 0x000000030a0a7212 */ /* 0x000fe200078e3cff */
[----:B------:R-:W-:Y:S01]  /*2b30*/  UIADD3 UR16, UPT, UPT, UR46, UR4, URZ ;  /* 0x000000042e107290 */ /* 0x000fe2000fffe0ff */
[----:B------:R-:W-:Y:S11]  /*2b40*/  BRA.U UP1, `(.L_x_46) ;  /* 0xffffffed01987547 */ /* 0x000ff6000b83ffff */
[----:B------:R-:W-:Y:S01]  /*2b50*/  UIADD3 UR21, UPT, UPT, UR21, 0x20, URZ ;  /* 0x0000002015157890 */ /* 0x000fe2000fffe0ff */
[----:B------:R-:W-:-:S03]  /*2b60*/  SHF.L.U32 R3, R12, 0x1f, RZ ;  /* 0x0000001f0c037819 */ /* 0x000fc600000006ff */
[----:B------:R-:W-:-:S09]  /*2b70*/  ULEA UR4, UR29, UR21, 0x3 ;  /* 0x000000151d047291 */ /* 0x000fd2000f8e18ff */
[----:B------:R-:W2:Y:S02]  /*2b80*/  SYNCS.PHASECHK.TRANS64.TRYWAIT P0, [UR4], R3 ;  /* 0x00000003ff0075a7 */ /* 0x000ea40008001104 */
[----:B--2---:R-:W-:Y:S05]  /*2b90*/  @!P0 BRA `(.L_x_47) ;  /* 0x0000007400008947 */ /* 0x004fea0003800000 */
.L_x_158:
[----:B------:R-:W-:-:S04]  /*2ba0*/  UIADD3 UR4, UPT, UPT, UR29, 0x1, URZ ;  /* 0x000000011d047890 */ /* 0x000fc8000fffe0ff */
[----:B------:R-:W-:-:S04]  /*2bb0*/  UISETP.NE.AND UP0, UPT, UR4, 0x4, UPT ;  /* 0x000000040400788c */ /* 0x000fc8000bf05270 */
[----:B------:R-:W-:Y:S02]  /*2bc0*/  USEL UR6, URZ, 0x1, UP0 ;  /* 0x00000001ff067887 */ /* 0x000fe40008000000 */
[----:B------:R-:W-:-:S04]  /*2bd0*/  USEL UR4, UR4, URZ, UP0 ;  /* 0x000000ff04047287 */ /* 0x000fc80008000000 */
[----:B------:R-:W-:Y:S01]  /*2be0*/  ULEA UR5, UR4, UR21, 0x3 ;  /* 0x0000001504057291 */ /* 0x000fe2000f8e18ff */
[----:B------:R-:W-:-:S04]  /*2bf0*/  LOP3.LUT R2, R12, UR6, RZ, 0x3c, !PT ;  /* 0x000000060c027c12 */ /* 0x000fc8000f8e3cff */
[----:B-1----:R-:W-:-:S04]  /*2c00*/  SHF.L.U32 R3, R2, 0x1f, RZ ;  /* 0x0000001f02037819 */ /* 0x002fc800000006ff */
[----:B------:R-:W1:Y:S02]  /*2c10*/  SYNCS.PHASECHK.TRANS64.TRYWAIT P0, [UR5], R3 ;  /* 0x00000003ff0075a7 */ /* 0x000e640008001105 */
[----:B-1----:R-:W-:Y:S05]  /*2c20*/  @!P0 BRA `(.L_x_48) ;  /* 0x0000007000f48947 */ /* 0x002fea0003800000 */
.L_x_160:
        /* <DEDUP_REMOVED lines=9> */
.L_x_162:
[----:B------:R-:W-:-:S04]  /*2cc0*/  UIADD3 UR4, UPT, UPT, UR4, 0x1, URZ ;  /* 0x0000000104047890 */ /* 0x000fc8000fffe0ff */
[----:B------:R-:W-:-:S04]  /*2cd0*/  UISETP.NE.AND UP0, UPT, UR4, 0x4, UPT ;  /* 0x000000040400788c */ /* 0x000fc8000bf05270 */
[----:B------:R-:W-:Y:S02]  /*2ce0*/  USEL UR5, URZ, 0x1, UP0 ;  /* 0x00000001ff057887 */ /* 0x000fe40008000000 */
[----:B------:R-:W-:-:S04]  /*2cf0*/  USEL UR4, UR4, URZ, UP0 ;  /* 0x000000ff04047287 */ /* 0x000fc80008000000 */
[----:B------:R-:W-:Y:S01]  /*2d00*/  ULEA UR4, UR4, UR21, 0x3 ;  /* 0x0000001504047291 */ /* 0x000fe2000f8e18ff */
[----:B-1----:R-:W-:-:S04]  /*2d10*/  LOP3.LUT R3, R2, UR5, RZ, 0x3c, !PT ;  /* 0x0000000502037c12 */ /* 0x002fc8000f8e3cff */
[----:B------:R-:W-:Y:S01]  /*2d20*/  SHF.L.U32 R3, R3, 0x1f, RZ ;  /* 0x0000001f03037819 */ /* 0x000fe200000006ff */
[----:B------:R-:W-:-:S07]  /*2d30*/  IMAD.U32 R0, RZ, RZ, UR4 ;  /* 0x00000004ff007e24 */ /* 0x000fce000f8e00ff */
.L_x_50:
[----:B-1----:R1:W2:Y:S02]  /*2d40*/  SYNCS.PHASECHK.TRANS64.TRYWAIT P0, [R0+URZ], R3 ;  /* 0x00000003000075a7 */ /* 0x0022a400080011ff */
[----:B--2---:R-:W-:Y:S05]  /*2d50*/  @!P0 NANOSLEEP.SYNCS 0x989680 ;  /* 0x009896800000895d */ /* 0x004fea0003900000 */
[----:B------:R-:W2:Y:S02]  /*2d60*/  @!P0 SYNCS.PHASECHK.TRANS64 P0, [R0+URZ], R3 ;  /* 0x00000003000085a7 */ /* 0x000ea400080010ff */
[----:B--2---:R-:W-:Y:S05]  /*2d70*/  @P0 EXIT ;  /* 0x000000000000094d */ /* 0x004fea0003800000 */
[----:B------:R-:W-:Y:S05]  /*2d80*/  BRA `(.L_x_50) ;  /* 0xfffffffc00ec7947 */ /* 0x000fea000383ffff */
.L_x_22:
[----:B------:R-:W-:-:S04]  /*2d90*/  UISETP.NE.AND UP0, UPT, UR47, URZ, UPT ;  /* 0x000000ff2f00728c */ /* 0x000fc8000bf05270 */
[----:B------:R-:W-:-:S09]  /*2da0*/  UISETP.NE.OR UP0, UPT, UR18, 0x1, UP0 ;  /* 0x000000011200788c */ /* 0x000fd20008705670 */
[----:B------:R-:W-:Y:S05]  /*2db0*/  BRA.U UP0, `(.L_x_51) ;  /* 0x0000000500487547 */ /* 0x000fea000b800000 */
[----:B------:R-:W-:Y:S01]  /*2dc0*/  ISETP.GE.U32.AND P2, PT, R0, 0x4, PT ;  /* 0x000000040000780c */ /* 0x000fe20003f46070 */
[----:B------:R-:W-:Y:S01]  /*2dd0*/  IMAD.MOV.U32 R12, RZ, RZ, 0x1 ;  /* 0x00000001ff0c7424 */ /* 0x000fe200078e00ff */
[----:B------:R-:W-:Y:S02]  /*2de0*/  CS2R R10, SRZ ;  /* 0x00000000000a7805 */ /* 0x000fe4000001ff00 */
[----:B------:R-:W-:Y:S01]  /*2df0*/  CS2R R8, SRZ ;  /* 0x0000000000087805 */ /* 0x000fe2000001ff00 */
[----:B------:R-:W-:Y:S01]  /*2e00*/  UMOV UR6, 0x400 ;  /* 0x0000040000067882 */ /* 0x000fe20000000000 */
[----:B------:R-:W-:Y:S01]  /*2e10*/  UMOV UR5, URZ ;  /* 0x000000ff00057c82 */ /* 0x000fe20008000000 */
[----:B------:R-:W-:-:S12]  /*2e20*/  ULEA UR6, UR47, UR6, 0x18 ;  /* 0x000000062f067291 */ /* 0x000fd8000f8ec0ff */
.L_x_55:
[----:B------:R-:W-:Y:S02]  /*2e30*/  LEA R2, R8, UR6, 0x3 ;  /* 0x0000000608027c11 */ /* 0x000fe4000f8e18ff */
[----:B------:R-:W-:-:S03]  /*2e40*/  SHF.L.U32 R5, R9, 0x1f, RZ ;  /* 0x0000001f09057819 */ /* 0x000fc600000006ff */
[----:B------:R-:W-:Y:S01]  /*2e50*/  VIADD R4, R2, 0x100 ;  /* 0x0000010002047836 */ /* 0x000fe20000000000 */
[----:B------:R-:W1:Y:S02]  /*2e60*/  SYNCS.PHASECHK.TRANS64.TRYWAIT P0, [R2+URZ+0xf0], R5 ;  /* 0x0000f005020075a7 */ /* 0x000e6400080011ff */
[----:B-1----:R-:W-:Y:S05]  /*2e70*/  @!P0 BRA `(.L_x_52) ;  /* 0x0000007000908947 */ /* 0x002fea0003800000 */
.L_x_163:
[----:B------:R-:W-:Y:S01]  /*2e80*/  ULEA UR4, UR5, UR6, 0x3 ;  /* 0x0000000605047291 */ /* 0x000fe2000f8e18ff */
[----:B------:R-:W-:Y:S02]  /*2e90*/  PRMT R4, RZ, 0x654, R4 ;  /* 0x00000654ff047816 */ /* 0x000fe40000000004 */
[----:B-1----:R-:W-:Y:S01]  /*2ea0*/  SHF.L.U32 R5, R12, 0x1f, RZ ;  /* 0x0000001f0c057819 */ /* 0x002fe200000006ff */
[----:B------:R-:W-:Y:S01]  /*2eb0*/  UIADD3 UR7, UPT, UPT, UR4, 0x90, URZ ;  /* 0x0000009004077890 */ /* 0x000fe2000fffe0ff */
[----:B------:R1:W-:Y:S05]  /*2ec0*/  SYNCS.ARRIVE.TRANS64.RED.A1T0 RZ, [R4+URZ], RZ ;  /* 0x000000ff04ff79a7 */ /* 0x0003ea00081004ff */
[----:B------:R-:W-:Y:S01]  /*2ed0*/  IMAD.U32 R7, RZ, RZ, UR7 ;  /* 0x00000007ff077e24 */ /* 0x000fe2000f8e00ff */
[----:B------:R-:W2:Y:S04]  /*2ee0*/  SYNCS.PHASECHK.TRANS64.TRYWAIT P0, [UR4+0xa0], R5 ;  /* 0x0000a005ff0075a7 */ /* 0x000ea80008001104 */
[----:B------:R-:W-:Y:S01]  /*2ef0*/  PRMT R6, R0, 0x654, R7 ;  /* 0x0000065400067816 */ /* 0x000fe20000000007 */
[----:B-1----:R-:W-:Y:S01]  /*2f00*/  @!P2 IMAD.MOV.U32 R4, RZ, RZ, 0x10 ;  /* 0x00000010ff04a424 */ /* 0x002fe200078e00ff */
[----:B--2---:R-:W-:Y:S06]  /*2f10*/  @!P0 BRA `(.L_x_53) ;  /* 0x00000070007c8947 */ /* 0x004fec0003800000 */
.L_x_165:
[----:B------:R-:W-:Y:S01]  /*2f20*/  ULEA UR8, UR5, UR6, 0x4 ;  /* 0x0000000605087291 */ /* 0x000fe2000f8e20ff */
[----:B------:R-:W-:Y:S01]  /*2f30*/  SEL R3, R6, R3, !P2 ;  /* 0x0000000306037207 */ /* 0x000fe20005000000 */
[----:B------:R-:W-:Y:S01]  /*2f40*/  UIADD3 UR9, UPT, UPT, UR4, 0x90, URZ ;  /* 0x0000009004097890 */ /* 0x000fe2000fffe0ff */
[----:B-1----:R-:W-:Y:S01]  /*2f50*/  LEA R2, R11, UR6, 0x3 ;  /* 0x000000060b027c11 */ /* 0x002fe2000f8e18ff */
[----:B------:R-:W-:Y:S01]  /*2f60*/  UIADD3 UR8, UPT, UPT, UR8, 0x120, URZ ;  /* 0x0000012008087890 */ /* 0x000fe2000fffe0ff */
[----:B------:R-:W-:Y:S01]  /*2f70*/  SHF.L.U32 R5, R10, 0x1f, RZ ;  /* 0x0000001f0a057819 */ /* 0x000fe200000006ff */
[----:B------:R1:W-:Y:S01]  /*2f80*/  @!P2 SYNCS.ARRIVE.TRANS64.RED RZ, [R3+URZ], R4 ;  /* 0x0000000403ffa9a7 */ /* 0x0003e200080004ff */
[----:B------:R-:W-:Y:S01]  /*2f90*/  UIADD3 UR4, UPT, UPT, UR5, 0x1, URZ ;  /* 0x0000000105047890 */ /* 0x000fe2000fffe0ff */
[----:B------:R-:W-:-:S03]  /*2fa0*/  VIADD R8, R8, 0x1 ;  /* 0x0000000108087836 */ /* 0x000fc60000000000 */
[----:B------:R-:W-:Y:S02]  /*2fb0*/  UISETP.NE.AND UP0, UPT, UR4, 0x2, UPT ;  /* 0x000000020400788c */ /* 0x000fe4000bf05270 */
[----:B------:R-:W-:Y:S06]  /*2fc0*/  UGETNEXTWORKID.BROADCAST [UR8], [UR9] ;  /* 0x00000000080073ca */ /* 0x000fec0008000100 */
[----:B------:R-:W-:Y:S01]  /*2fd0*/  USEL UR7, URZ, 0x1, UP0 ;  /* 0x00000001ff077887 */ /* 0x000fe20008000000 */
[----:B------:R-:W-:Y:S01]  /*2fe0*/  ISETP.NE.AND P0, PT, R8, 0x2, PT ;  /* 0x000000020800780c */ /* 0x000fe20003f05270 */
[----:B------:R-:W-:Y:S01]  /*2ff0*/  USEL UR5, UR4, URZ, UP0 ;  /* 0x000000ff04057287 */ /* 0x000fe20008000000 */
[----:B------:R-:W2:Y:S03]  /*3000*/  SYNCS.PHASECHK.TRANS64.TRYWAIT P1, [R2+URZ+0x90], R5 ;  /* 0x00009005020075a7 */ /* 0x000ea600080211ff */
[----:B------:R-:W-:Y:S01]  /*3010*/  LOP3.LUT R12, R12, UR7, RZ, 0x3c, !PT ;  /* 0x000000070c0c7c12 */ /* 0x000fe2000f8e3cff */
[----:B-12---:R-:W-:Y:S07]  /*3020*/  @!P1 BRA `(.L_x_54) ;  /* 0x0000007000509947 */ /* 0x006fee0003800000 */
.L_x_166:
[C---:B------:R-:W-:Y:S01]  /*3030*/  LEA R4, R11.reuse, UR6, 0x4 ;  /* 0x000000060b047c11 */ /* 0x040fe2000f8e20ff */
[----:B-1----:R-:W-:Y:S01]  /*3040*/  VIADD R2, R2, 0xa0 ;  /* 0x000000a002027836 */ /* 0x002fe20000000000 */
[----:B------:R-:W-:Y:S01]  /*3050*/  SEL R8, R8, RZ, P0 ;  /* 0x000000ff08087207 */ /* 0x000fe20000000000 */
[----:B------:R-:W-:-:S03]  /*3060*/  VIADD R11, R11, 0x1 ;  /* 0x000000010b0b7836 */ /* 0x000fc60000000000 */
[----:B------:R-:W1:Y:S01]  /*3070*/  LDS.128 R4, [R4+0x120] ;  /* 0x0001200004047984 */ /* 0x000e620000000c00 */
[----:B------:R-:W-:Y:S02]  /*3080*/  PRMT R2, RZ, 0x654, R2 ;  /* 0x00000654ff027816 */ /* 0x000fe40000000002 */
[C---:B------:R-:W-:Y:S01]  /*3090*/  ISETP.NE.AND P1, PT, R11.reuse, 0x2, PT ;  /* 0x000000020b00780c */ /* 0x040fe20003f25270 */
[----:B------:R-:W-:Y:S01]  /*30a0*/  @!PT LDS RZ, [RZ] ;  /* 0x00000000fffff984 */ /* 0x000fe20000000800 */
[----:B------:R-:W-:Y:S01]  /*30b0*/  @!PT LDS RZ, [RZ] ;  /* 0x00000000fffff984 */ /* 0x000fe20000000800 */
[----:B------:R-:W-:Y:S01]  /*30c0*/  @!PT LDS RZ, [RZ] ;  /* 0x00000000fffff984 */ /* 0x000fe20000000800 */
[----:B------:R-:W-:Y:S01]  /*30d0*/  @!PT LDS RZ, [RZ] ;  /* 0x00000000fffff984 */ /* 0x000fe20000000800 */
[----:B------:R2:W-:Y:S06]  /*30e0*/  MEMBAR.ALL.CTA ;  /* 0x0000000000007992 */ /* 0x0005ec0000008000 */
[----:B--2---:R-:W2:Y:S01]  /*30f0*/  FENCE.VIEW.ASYNC.S ;  /* 0x00000000000073c6 */ /* 0x004ea20000000000 */
[----:B------:R-:W-:Y:S01]  /*3100*/  SEL R11, R11, RZ, P1 ;  /* 0x000000ff0b0b7207 */ /* 0x000fe20000800000 */
[----:B--2---:R2:W-:Y:S01]  /*3110*/  SYNCS.ARRIVE.TRANS64.RED.A1T0 RZ, [R2+URZ], RZ ;  /* 0x000000ff02ff79a7 */ /* 0x0045e200081004ff */
[----:B-1----:R-:W-:-:S02]  /*3120*/  LOP3.LUT P3, RZ, R6, 0x1, RZ, 0xc0, !PT ;  /* 0x0000000106ff7812 */ /* 0x002fc4000786c0ff */
[----:B------:R-:W-:-:S04]  /*3130*/  SEL R5, RZ, 0x1, P1 ;  /* 0x00000001ff057807 */ /* 0x000fc80000800000 */
[----:B------:R-:W-:Y:S02]  /*3140*/  LOP3.LUT R10, R10, R5, RZ, 0x3c, !PT ;  /* 0x000000050a0a7212 */ /* 0x000fe400078e3cff */
[----:B--2---:R-:W-:-:S04]  /*3150*/  SEL R2, RZ, 0x1, P0 ;  /* 0x00000001ff027807 */ /* 0x004fc80000000000 */
[----:B------:R-:W-:Y:S01]  /*3160*/  LOP3.LUT R9, R9, R2, RZ, 0x3c, !PT ;  /* 0x0000000209097212 */ /* 0x000fe200078e3cff */
[----:B------:R-:W-:Y:S06]  /*3170*/  @P3 BRA `(.L_x_55) ;  /* 0xfffffffc002c3947 */ /* 0x000fec000383ffff */
[----:B------:R-:W-:Y:S01]  /*3180*/  ULEA UR4, UR5, UR6, 0x3 ;  /* 0x0000000605047291 */ /* 0x000fe2000f8e18ff */
[----:B------:R-:W-:-:S08]  /*3190*/  SHF.L.U32 R3, R12, 0x1f, RZ ;  /* 0x0000001f0c037819 */ /* 0x000fd000000006ff */
[----:B------:R-:W1:Y:S02]  /*31a0*/  SYNCS.PHASECHK.TRANS64 P0, [UR4+0xa0], R3 ;  /* 0x0000a003ff0075a7 */ /* 0x000e640008001004 */
[----:B-1----:R-:W-:Y:S05]  /*31b0*/  @P0 BRA `(.L_x_56) ;  /* 0x0000000000080947 */ /* 0x002fea0003800000 */
[----:B------:R-:W1:Y:S02]  /*31c0*/  SYNCS.PHASECHK.TRANS64.TRYWAIT P0, [UR4+0xa0], R3 ;  /* 0x0000a003ff0075a7 */ /* 0x000e640008001104 */
[----:B-1----:R-:W-:Y:S05]  /*31d0*/  @!P0 BRA `(.L_x_57) ;  /* 0x0000006c00f88947 */ /* 0x002fea0003800000 */
.L_x_56:
[----:B------:R-:W-:-:S04]  /*31e0*/  UIADD3 UR7, UPT, UPT, UR5, 0x1, URZ ;  /* 0x0000000105077890 */ /* 0x000fc8000fffe0ff */
[----:B------:R-:W-:-:S04]  /*31f0*/  UISETP.NE.AND UP0, UPT, UR7, 0x2, UPT ;  /* 0x000000020700788c */ /* 0x000fc8000bf05270 */
[----:B------:R-:W-:Y:S02]  /*3200*/  USEL UR8, URZ, 0x1, UP0 ;  /* 0x00000001ff087887 */ /* 0x000fe40008000000 */
[----:B------:R-:W-:-:S04]  /*3210*/  USEL UR7, UR7, URZ, UP0 ;  /* 0x000000ff07077287 */ /* 0x000fc80008000000 */
[----:B------:R-:W-:Y:S01]  /*3220*/  ULEA UR7, UR7, UR6, 0x3 ;  /* 0x0000000607077291 */ /* 0x000fe2000f8e18ff */
[----:B-1----:R-:W-:-:S04]  /*3230*/  LOP3.LUT R3, R12, UR8, RZ, 0x3c, !PT ;  /* 0x000000080c037c12 */ /* 0x002fc8000f8e3cff */
[----:B------:R-:W-:-:S04]  /*3240*/  SHF.L.U32 R0, R3, 0x1f, RZ ;  /* 0x0000001f03007819 */ /* 0x000fc800000006ff */
[----:B------:R-:W1:Y:S02]  /*3250*/  SYNCS.PHASECHK.TRANS64 P0, [UR7+0xa0], R0 ;  /* 0x0000a000ff0075a7 */ /* 0x000e640008001007 */
[----:B-1----:R-:W-:Y:S05]  /*3260*/  @P0 EXIT ;  /* 0x000000000000094d */ /* 0x002fea0003800000 */
[----:B------:R-:W-:Y:S02]  /*3270*/  SHF.L.U32 R3, R3, 0x1f, RZ ;  /* 0x0000001f03037819 */ /* 0x000fe400000006ff */
[----:B------:R-:W-:-:S07]  /*3280*/  MOV R0, UR7 ;  /* 0x0000000700007c02 */ /* 0x000fce0008000f00 */
.L_x_58:
[----:B-1----:R1:W2:Y:S02]  /*3290*/  SYNCS.PHASECHK.TRANS64.TRYWAIT P0, [R0+URZ+0xa0], R3 ;  /* 0x0000a003000075a7 */ /* 0x0022a400080011ff */
[----:B--2---:R-:W-:Y:S05]  /*32a0*/  @!P0 NANOSLEEP.SYNCS 0x989680 ;  /* 0x009896800000895d */ /* 0x004fea0003900000 */
[----:B------:R-:W2:Y:S02]  /*32b0*/  @!P0 SYNCS.PHASECHK.TRANS64 P0, [R0+URZ+0xa0], R3 ;  /* 0x0000a003000085a7 */ /* 0x000ea400080010ff */
[----:B--2---:R-:W-:Y:S05]  /*32c0*/  @P0 EXIT ;  /* 0x000000000000094d */ /* 0x004fea0003800000 */
[----:B------:R-:W-:Y:S05]  /*32d0*/  BRA `(.L_x_58) ;  /* 0xfffffffc00ec7947 */ /* 0x000fea000383ffff */
.L_x_51:
[----:B------:R-:W-:Y:S05]  /*32e0*/  BRA.U UP4, `(.L_x_59) ;  /* 0x0000001504487547 */ /* 0x000fea000b800000 */
[----:B------:R-:W-:Y:S01]  /*32f0*/  UMOV UR4, 0x40 ;  /* 0x0000004000047882 */ /* 0x000fe20000000000 */
[----:B------:R-:W-:Y:S01]  /*3300*/  NOP ;  /* 0x0000000000007918 */ /* 0x000fe20000000000 */
[----:B------:R-:W-:Y:S01]  /*3310*/  ULEA UR5, UR47, UR4, 0x18 ;  /* 0x000000042f057291 */ /* 0x000fe2000f8ec0ff */
[----:B------:R-:W-:Y:S02]  /*3320*/  UMOV UR6, 0x400 ;  /* 0x0000040000067882 */ /* 0x000fe40000000000 */
[----:B------:R-:W-:-:S06]  /*3330*/  ULEA UR6, UR47, UR6, 0x18 ;  /* 0x000000062f067291 */ /* 0x000fcc000f8ec0ff */
[----:B------:R-:W1:Y:S02]  /*3340*/  LDS.U8 R0, [UR5+0x1c] ;  /* 0x00001c05ff007984 */ /* 0x000e640008000000 */
[----:B-1----:R-:W-:-:S13]  /*3350*/  ISETP.NE.AND P0, PT, R0, RZ, PT ;  /* 0x000000ff0000720c */ /* 0x002fda0003f05270 */
[----:B------:R-:W-:Y:S05]  /*3360*/  @P0 BRA `(.L_x_60) ;  /* 0x0000000400080947 */ /* 0x000fea0003800000 */
[----:B------:R-:W-:Y:S02]  /*3370*/  UISETP.NE.U32.AND UP1, UPT, UR68, 0x1, UPT ;  /* 0x000000014400788c */ /* 0x000fe4000bf25070 */
[----:B------:R-:W-:-:S07]  /*3380*/  UIADD3 UR7, UPT, UPT, UR5, 0x8, URZ ;  /* 0x0000000805077890 */ /* 0x000fce000fffe0ff */
[----:B------:R-:W-:Y:S05]  /*3390*/  BRA.U !UP1, `(.L_x_61) ;  /* 0x00000001099c7547 */ /* 0x000fea000b800000 */
[----:B------:R-:W-:Y:S01]  /*33a0*/  ELECT P0, URZ, PT ;  /* 0x0000000000ff782f */ /* 0x000fe20003800000 */
[----:B------:R-:W-:-:S12]  /*33b0*/  BSSY B0, `(.L_x_61) ;  /* 0x0000025000007945 */ /* 0x000fd80003800000 */
[----:B------:R-:W-:Y:S05]  /*33c0*/  @!P0 BRA `(.L_x_62) ;  /* 0x00000000008c8947 */ /* 0x000fea0003800000 */
[----:B------:R-:W-:-:S05]  /*33d0*/  UMOV UR4, 0x10 ;  /* 0x0000001000047882 */ /* 0x000fca0000000000 */
[----:B------:R-:W-:Y:S04]  /*33e0*/  DEPBAR.LE SB1, 0x36 ;  /* 0x00009d800000791a */ /* 0x000fe80000000000 */
[----:B------:R-:W1:Y:S02]  /*33f0*/  UTCATOMSWS.2CTA.FIND_AND_SET.ALIGN UP0, UR4, UR4 ;  /* 0x00000004000475e3 */ /* 0x000e640008200800 */
[----:B-1----:R-:W-:Y:S01]  /*3400*/  MOV R11, UR4 ;  /* 0x00000004000b7c02 */ /* 0x002fe20008000f00 */
[----:B------:R-:W-:Y:S06]  /*3410*/  BRA.U UP0, `(.L_x_63) ;  /* 0x0000000100187547 */ /* 0x000fec000b800000 */
.L_x_64:
[----:B------:R-:W-:Y:S05]  /*3420*/  NANOSLEEP 0x64 ;  /* 0x000000640000795d */ /* 0x000fea0003800000 */
[----:B------:R-:W-:-:S05]  /*3430*/  UMOV UR4, 0x10 ;  /* 0x0000001000047882 */ /* 0x000fca0000000000 */
[----:B------:R-:W-:Y:S04]  /*3440*/  DEPBAR.LE SB1, 0x36 ;  /* 0x00009d800000791a */ /* 0x000fe80000000000 */
[----:B------:R-:W1:Y:S02]  /*3450*/  UTCATOMSWS.2CTA.FIND_AND_SET.ALIGN UP0, UR4, UR4 ;  /* 0x00000004000475e3 */ /* 0x000e640008200800 */
[----:B-1----:R-:W-:Y:S01]  /*3460*/  MOV R11, UR4 ;  /* 0x00000004000b7c02 */ /* 0x002fe20008000f00 */
[----:B------:R-:W-:Y:S05]  /*3470*/  BRA.U !UP0, `(.L_x_64) ;  /* 0xfffffffd08e87547 */ /* 0x000fea000b83ffff */
.L_x_63:
[----:B------:R-:W1:Y:S01]  /*3480*/  LDS R7, [UR5+0x10] ;  /* 0x00001005ff077984 */ /* 0x000e620008000800 */
[----:B------:R-:W-:Y:S01]  /*3490*/  IMAD.U32 R5, RZ, RZ, UR6 ;  /* 0x00000006ff057e24 */ /* 0x000fe2000f8e00ff */
[----:B------:R-:W-:-:S03]  /*34a0*/  MOV R4, UR69 ;  /* 0x0000004500047c02 */ /* 0x000fc60008000f00 */
[----:B------:R-:W-:Y:S01]  /*34b0*/  VIADD R5, R5, 0x140 ;  /* 0x0000014005057836 */ /* 0x000fe20000000000 */
[----:B-1----:R-:W-:-:S04]  /*34c0*/  SHF.L.U32 R7, R7, 0x1f, RZ ;  /* 0x0000001f07077819 */ /* 0x002fc800000006ff */
[----:B------:R-:W1:Y:S02]  /*34d0*/  SYNCS.PHASECHK.TRANS64.TRYWAIT P0, [UR5+0x8], R7 ;  /* 0x00000807ff0075a7 */ /* 0x000e640008001105 */
[----:B-1----:R-:W-:Y:S05]  /*34e0*/  @P0 BRA `(.L_x_65) ;  /* 0x0000000000080947 */ /* 0x002fea0003800000 */
[----:B------:R-:W1:Y:S02]  /*34f0*/  SYNCS.PHASECHK.TRANS64.TRYWAIT P0, [UR5+0x8], R7 ;  /* 0x00000807ff0075a7 */ /* 0x000e640008001105 */
[----:B-1----:R-:W-:Y:S05]  /*3500*/  @!P0 BRA `(.L_x_66) ;  /* 0x0000006c00448947 */ /* 0x002fea0003800000 */
.L_x_65:
[----:B-1----:R-:W-:Y:S01]  /*3510*/  HFMA2 R0, -RZ, RZ, 0, 5.9604644775390625e-08 ;  /* 0x00000001ff007431 */ /* 0x002fe200000001ff */
[----:B------:R-:W-:Y:S01]  /*3520*/  UPRMT UR4, UR69, 0x654, UR7 ;  /* 0x0000065445047896 */ /* 0x000fe20008000007 */
[----:B------:R-:W-:Y:S01]  /*3530*/  IMAD.MOV.U32 R8, RZ, RZ, 0xffff ;  /* 0x0000ffffff087424 */ /* 0x000fe200078e00ff */
[----:B------:R-:W-:Y:S01]  /*3540*/  PRMT R4, R4, 0x654, R5 ;  /* 0x0000065404047816 */ /* 0x000fe20000000005 */
[----:B------:R-:W-:Y:S02]  /*3550*/  IMAD.MOV.U32 R6, RZ, RZ, 0x4 ;  /* 0x00000004ff067424 */ /* 0x000fe400078e00ff */
[----:B------:R-:W-:Y:S01]  /*3560*/  IMAD.SHL.U32 R9, R11, 0x20, RZ ;  /* 0x000000200b097824 */ /* 0x000fe200078e00ff */
[----:B------:R-:W-:Y:S02]  /*3570*/  MOV R5, UR4 ;  /* 0x0000000400057c02 */ /* 0x000fe40008000f00 */
[-C--:B------:R-:W-:Y:S01]  /*3580*/  SHF.L.U32 R8, R8, R11.reuse, RZ ;  /* 0x0000000b08087219 */ /* 0x080fe200000006ff */
[----:B------:R1:W-:Y:S01]  /*3590*/  SYNCS.ARRIVE.TRANS64.RED RZ, [UR4], R6 ;  /* 0x00000006ffff79a7 */ /* 0x0003e20008000404 */
[----:B------:R-:W-:Y:S01]  /*35a0*/  SHF.L.U32 R7, R0, R11, RZ ;  /* 0x0000000b00077219 */ /* 0x000fe200000006ff */
[----:B------:R1:W-:Y:S04]  /*35b0*/  STS [UR6+0x140], R9 ;  /* 0x00014009ff007988 */ /* 0x0003e80008000806 */
[----:B------:R1:W-:Y:S04]  /*35c0*/  STAS [R4.64], R11 ;  /* 0x0000000b04007dbd */ /* 0x0003e8000c0008ff */
[----:B------:R1:W-:Y:S04]  /*35d0*/  ATOMS.OR RZ, [UR5+0x14], R8 ;  /* 0x00001408ffff798c */ /* 0x0003e8000b000005 */
[----:B------:R1:W-:Y:S04]  /*35e0*/  ATOMS.OR RZ, [UR5+0x18], R7 ;  /* 0x00001807ffff798c */ /* 0x0003e8000b000005 */
[----:B------:R1:W-:Y:S02]  /*35f0*/  ATOMS.XOR RZ, [UR5+0x10], R0 ;  /* 0x00001000ffff798c */ /* 0x0003e4000b800005 */
.L_x_62:
[----:B------:R-:W-:Y:S05]  /*3600*/  BSYNC B0 ;  /* 0x0000000000007941 */ /* 0x000fea0003800000 */
.L_x_61:
[----:B------:R-:W-:Y:S05]  /*3610*/  BRA.U UP1, `(.L_x_67) ;  /* 0x00000001016c7547 */ /* 0x000fea000b800000 */
[----:B------:R-:W-:-:S03]  /*3620*/  UMOV UR4, 0xffffffff ;  /* 0xffffffff00047882 */ /* 0x000fc60000000000 */
[----:B------:R-:W-:Y:S05]  /*3630*/  BRA.DIV UR4, `(.L_x_68) ;  /* 0x0000006e04107947 */ /* 0x000fea000b800000 */
[----:B------:R-:W-:-:S13]  /*3640*/  ELECT P0, URZ, PT ;  /* 0x0000000000ff782f */ /* 0x000fda0003800000 */
.L_x_170:
[----:B------:R-:W-:Y:S05]  /*3650*/  @!P0 BRA `(.L_x_67) ;  /* 0x00000000005c8947 */ /* 0x000fea0003800000 */
[----:B-1----:R-:W1:Y:S02]  /*3660*/  LDS R5, [UR5+0x10] ;  /* 0x00001005ff057984 */ /* 0x002e640008000800 */
[----:B-1----:R-:W-:-:S04]  /*3670*/  SHF.L.U32 R5, R5, 0x1f, RZ ;  /* 0x0000001f05057819 */ /* 0x002fc800000006ff */
[----:B------:R-:W1:Y:S02]  /*3680*/  SYNCS.PHASECHK.TRANS64.TRYWAIT P0, [UR5+0x8], R5 ;  /* 0x00000805ff0075a7 */ /* 0x000e640008001105 */
[----:B-1----:R-:W-:Y:S05]  /*3690*/  @P0 BRA `(.L_x_69) ;  /* 0x0000000000080947 */ /* 0x002fea0003800000 */
[----:B------:R-:W1:Y:S02]  /*36a0*/  SYNCS.PHASECHK.TRANS64.TRYWAIT P0, [UR5+0x8], R5 ;  /* 0x00000805ff0075a7 */ /* 0x000e640008001105 */
[----:B-1----:R-:W-:Y:S05]  /*36b0*/  @!P0 BRA `(.L_x_70) ;  /* 0x0000006c00148947 */ /* 0x002fea0003800000 */
.L_x_69:
[----:B------:R-:W2:Y:S01]  /*36c0*/  LDS R7, [UR6+0x140] ;  /* 0x00014006ff077984 */ /* 0x000ea20008000800 */
[----:B-1----:R-:W-:Y:S02]  /*36d0*/  HFMA2 R0, -RZ, RZ, 0, 5.9604644775390625e-08 ;  /* 0x00000001ff007431 */ /* 0x002fe400000001ff */
[----:B------:R-:W-:Y:S01]  /*36e0*/  IMAD.MOV.U32 R4, RZ, RZ, 0xffff ;  /* 0x0000ffffff047424 */ /* 0x000fe200078e00ff */
[----:B------:R-:W-:Y:S01]  /*36f0*/  UPRMT UR4, UR69, 0x654, UR7 ;  /* 0x0000065445047896 */ /* 0x000fe20008000007 */
[----:B--2---:R-:W-:-:S03]  /*3700*/  IMAD.SHL.U32 R5, R7, 0x20, RZ ;  /* 0x0000002007057824 */ /* 0x004fc600078e00ff */
[-C--:B------:R-:W-:Y:S02]  /*3710*/  SHF.L.U32 R4, R4, R7.reuse, RZ ;  /* 0x0000000704047219 */ /* 0x080fe400000006ff */
[----:B------:R-:W-:Y:S01]  /*3720*/  SHF.L.U32 R7, R0, R7, RZ ;  /* 0x0000000700077219 */ /* 0x000fe200000006ff */
[----:B------:R2:W-:Y:S04]  /*3730*/  STS [UR6+0x140], R5 ;  /* 0x00014005ff007988 */ /* 0x0005e80008000806 */
[----:B------:R2:W-:Y:S04]  /*3740*/  ATOMS.OR RZ, [UR5+0x14], R4 ;  /* 0x00001404ffff798c */ /* 0x0005e8000b000005 */
[----:B------:R2:W-:Y:S01]  /*3750*/  ATOMS.OR RZ, [UR5+0x18], R7 ;  /* 0x00001807ffff798c */ /* 0x0005e2000b000005 */
[----:B------:R-:W-:Y:S03]  /*3760*/  SYNCS.ARRIVE.TRANS64.RED.A1T0 RZ, [UR4], RZ ;  /* 0x000000ffffff79a7 */ /* 0x000fe60008100404 */
[----:B------:R2:W-:Y:S01]  /*3770*/  ATOMS.XOR RZ, [UR5+0x10], R0 ;  /* 0x00001000ffff798c */ /* 0x0005e2000b800005 */
[----:B------:R-:W-:Y:S05]  /*3780*/  BRA `(.L_x_67) ;  /* 0x0000000000107947 */ /* 0x000fea0003800000 */
.L_x_60:
[----:B------:R-:W-:Y:S02]  /*3790*/  MOV R0, 0xffffffff ;  /* 0xffffffff00007802 */ /* 0x000fe40000000f00 */
[----:B------:R-:W-:-:S03]  /*37a0*/  MOV R4, 0x37d0 ;  /* 0x000037d000047802 */ /* 0x000fc60000000f00 */
[----:B------:R1:W-:Y:S04]  /*37b0*/  STS [UR6+0x140], R0 ;  /* 0x00014000ff007988 */ /* 0x0003e80008000806 */
[----:B-1---5:R-:W-:Y:S05]  /*37c0*/  CALL.REL.NOINC `($__internal_1_$__cuda_sm10x_tcgen05_guardrail_trap_phase_invalid_during_alloc) ;  /* 0x0000007000e87944 */ /* 0x022fea0003c00000 */
.L_x_67:
[----:B------:R-:W-:Y:S05]  /*37d0*/  WARPSYNC.ALL ;  /* 0x0000000000007948 */ /* 0x000fea0003800000 */
[----:B------:R-:W3:Y:S01]  /*37e0*/  S2UR UR4, SR_CgaCtaId ;  /* 0x00000000000479c3 */ /* 0x000ee20000008800 */
[----:B------:R-:W-:Y:S01]  /*37f0*/  UMOV UR41, 0x400 ;  /* 0x0000040000297882 */ /* 0x000fe20000000000 */
[----:B------:R-:W-:-:S06]  /*3800*/  NOP ;  /* 0x0000000000007918 */ /* 0x000fcc0000000000 */
[----:B------:R-:W-:Y:S06]  /*3810*/  BAR.ARV 0x6, 0xa0 ;  /* 0x0182800000007b1d */ /* 0x000fec0000002000 */
[----:B------:R-:W4:Y:S01]  /*3820*/  LDCU UR6, c[0x0][0x38c] ;  /* 0x00007180ff0677ac */ /* 0x000f220008000800 */
[----:B------:R-:W-:Y:S01]  /*3830*/  LOP3.LUT R3, R3, 0xffff, RZ, 0xc0, !PT ;  /* 0x0000ffff03037812 */ /* 0x000fe200078ec0ff */
[----:B-1----:R-:W-:Y:S01]  /*3840*/  IMAD.MOV.U32 R9, RZ, RZ, 0x1 ;  /* 0x00000001ff097424 */ /* 0x002fe200078e00ff */
[----:B------:R-:W-:Y:S01]  /*3850*/  LOP3.LUT R2, R2, 0xffff, RZ, 0xc0, !PT ;  /* 0x0000ffff02027812 */ /* 0x000fe200078ec0ff */
[----:B------:R-:W-:Y:S01]  /*3860*/  IMAD.MOV.U32 R8, RZ, RZ, RZ ;  /* 0x000000ffff087224 */ /* 0x000fe200078e00ff */
[----:B------:R-:W-:Y:S01]  /*3870*/  R2UR UR43, R3 ;  /* 0x00000000032b72ca */ /* 0x000fe200000e0000 */
[----:B------:R-:W-:Y:S01]  /*3880*/  UMOV UR47, URZ ;  /* 0x000000ff002f7c82 */ /* 0x000fe20008000000 */
[----:B------:R-:W-:-:S02]  /*3890*/  R2UR UR65, R2 ;  /* 0x00000000024172ca */ /* 0x000fc400000e0000 */
[----:B------:R-:W-:Y:S01]  /*38a0*/  CS2R R2, SRZ ;  /* 0x0000000000027805 */ /* 0x000fe2000001ff00 */
[----:B------:R-:W-:Y:S01]  /*38b0*/  UMOV UR38, URZ ;  /* 0x000000ff00267c82 */ /* 0x000fe20008000000 */
[----:B---3--:R-:W-:Y:S01]  /*38c0*/  ULEA UR41, UR4, UR41, 0x18 ;  /* 0x0000002904297291 */ /* 0x008fe2000f8ec0ff */
[----:B------:R-:W-:Y:S01]  /*38d0*/  UMOV UR37, URZ ;  /* 0x000000ff00257c82 */ /* 0x000fe20008000000 */
[----:B------:R-:W-:Y:S02]  /*38e0*/  UISETP.NE.AND UP3, UPT, UR68, URZ, UPT ;  /* 0x000000ff4400728c */ /* 0x000fe4000bf65270 */
[----:B------:R-:W-:Y:S02]  /*38f0*/  UIADD3 UR5, UPT, UPT, UR41, 0x8400, URZ ;  /* 0x0000840029057890 */ /* 0x000fe4000fffe0ff */
[----:B------:R-:W-:-:S03]  /*3900*/  UIADD3 UR4, UPT, UPT, UR41, 0x28400, URZ ;  /* 0x0002840029047890 */ /* 0x000fc6000fffe0ff */
[----:B--2---:R-:W1:Y:S01]  /*3910*/  LDS R0, [UR41+0x140] ;  /* 0x00014029ff007984 */ /* 0x004e620008000800 */
[----:B----4-:R-:W-:Y:S02]  /*3920*/  UIADD3 UR6, UPT, UPT, UR6, 0x7f, URZ ;  /* 0x0000007f06067890 */ /* 0x010fe4000fffe0ff */
[----:B------:R-:W-:Y:S02]  /*3930*/  USHF.R.U32.HI UR5, URZ, 0x4, UR5 ;  /* 0x00000004ff057899 */ /* 0x000fe40008011605 */
[----:B------:R-:W-:Y:S02]  /*3940*/  USHF.R.S32.HI UR64, URZ, 0x1f, UR6 ;  /* 0x0000001fff407899 */ /* 0x000fe40008011406 */
[----:B------:R-:W-:Y:S02]  /*3950*/  USHF.R.U32.HI UR4, URZ, 0x4, UR4 ;  /* 0x00000004ff047899 */ /* 0x000fe40008011604 */
[----:B------:R-:W-:Y:S02]  /*3960*/  ULEA.HI UR64, UR64, UR6, URZ, 0x7 ;  /* 0x0000000640407291 */ /* 0x000fe4000f8f38ff */
[----:B------:R-:W-:-:S02]  /*3970*/  ULOP3.LUT UR5, UR5, 0x3fff, URZ, 0xc0, !UPT ;  /* 0x00003fff05057892 */ /* 0x000fc4000f8ec0ff */
[----:B------:R-:W-:Y:S02]  /*3980*/  USHF.R.S32.HI UR64, URZ, 0x7, UR64 ;  /* 0x00000007ff407899 */ /* 0x000fe40008011440 */
[----:B------:R-:W-:Y:S02]  /*3990*/  ULOP3.LUT UR45, UR4, 0x3fff, URZ, 0xc0, !UPT ;  /* 0x00003fff042d7892 */ /* 0x000fe4000f8ec0ff */
[----:B------:R-:W-:Y:S01]  /*39a0*/  UISETP.LT.AND UP0, UPT, UR64, 0x1, UPT ;  /* 0x000000014000788c */ /* 0x000fe2000bf01270 */
[----:B------:R-:W-:Y:S01]  /*39b0*/  UMOV UR62, 0x0 ;  /* 0x00000000003e7882 */ /* 0x000fe20000000000 */
        /* <DEDUP_REMOVED lines=9> */
[----:B------:R-:W-:-:S02]  /*3a50*/  ULOP3.LUT UR44, UR5, 0x10000, URZ, 0xfc, !UPT ;  /* 0x00010000052c7892 */ /* 0x000fc4000f8efcff */
[----:B------:R-:W-:Y:S02]  /*3a60*/  ULOP3.LUT UR45, UR45, 0x10000, URZ, 0xfc, !UPT ;  /* 0x000100002d2d7892 */ /* 0x000fe4000f8efcff */
[----:B------:R-:W-:Y:S01]  /*3a70*/  USEL UR66, UR64, 0x1, !UP0 ;  /* 0x0000000140427887 */ /* 0x000fe2000c000000 */
[----:B------:R-:W-:Y:S01]  /*3a80*/  UMOV UR52, 0x0 ;  /* 0x0000000000347882 */ /* 0x000fe20000000000 */
[----:B------:R-:W-:Y:S01]  /*3a90*/  UMOV UR53, 0x10200010 ;  /* 0x1020001000357882 */ /* 0x000fe20000000000 */
[----:B------:R-:W-:Y:S01]  /*3aa0*/  UMOV UR50, 0x0 ;  /* 0x0000000000327882 */ /* 0x000fe20000000000 */
[----:B------:R-:W-:Y:S01]  /*3ab0*/  UMOV UR51, 0x10200010 ;  /* 0x1020001000337882 */ /* 0x000fe20000000000 */
[----:B------:R-:W-:Y:S01]  /*3ac0*/  UMOV UR48, 0x0 ;  /* 0x0000000000307882 */ /* 0x000fe20000000000 */
[----:B-1----:R-:W-:Y:S01]  /*3ad0*/  R2UR UR67, R0 ;  /* 0x00000000004372ca */ /* 0x002fe200000e0000 */
[----:B------:R-:W-:-:S14]  /*3ae0*/  UMOV UR49, 0x10200010 ;  /* 0x1020001000317882 */ /* 0x000fdc0000000000 */
.L_x_78:
[C---:B------:R-:W-:Y:S02]  /*3af0*/  LEA R0, R8.reuse, UR41, 0x3 ;  /* 0x0000002908007c11 */ /* 0x040fe4000f8e18ff */
[----:B------:R-:W-:Y:S02]  /*3b00*/  SHF.L.U32 R5, R3, 0x1f, RZ ;  /* 0x0000001f03057819 */ /* 0x000fe400000006ff */
[----:B------:R-:W-:Y:S02]  /*3b10*/  LEA R4, R8, UR41, 0x4 ;  /* 0x0000002908047c11 */ /* 0x000fe4000f8e20ff */
[----:B------:R-:W1:Y:S02]  /*3b20*/  SYNCS.PHASECHK.TRANS64.TRYWAIT P0, [R0+URZ+0x90], R5 ;  /* 0x00009005000075a7 */ /* 0x000e6400080011ff */
[----:B-1-3--:R-:W-:Y:S05]  /*3b30*/  @!P0 BRA `(.L_x_71) ;  /* 0x00000068000c8947 */ /* 0x00afea0003800000 */
.L_x_171:
[----:B-1----:R-:W1:Y:S01]  /*3b40*/  LDS.128 R4, [R4+0x120] ;  /* 0x0001200004047984 */ /* 0x002e620000000c00 */
[----:B------:R-:W-:Y:S02]  /*3b50*/  VIADD R0, R0, 0xa0 ;  /* 0x000000a000007836 */ /* 0x000fe40000000000 */
[----:B------:R-:W-:Y:S01]  /*3b60*/  VIADD R8, R8, 0x1 ;  /* 0x0000000108087836 */ /* 0x000fe20000000000 */
[----:B------:R-:W-:Y:S01]  /*3b70*/  @!PT LDS RZ, [RZ] ;  /* 0x00000000fffff984 */ /* 0x000fe20000000800 */
[----:B------:R-:W-:Y:S01]  /*3b80*/  @!PT LDS RZ, [RZ] ;  /* 0x00000000fffff984 */ /* 0x000fe20000000800 */
[----:B------:R-:W-:Y:S01]  /*3b90*/  @!PT LDS RZ, [RZ] ;  /* 0x00000000fffff984 */ /* 0x000fe20000000800 */
[----:B------:R-:W-:Y:S01]  /*3ba0*/  @!PT LDS RZ, [RZ] ;  /* 0x00000000fffff984 */ /* 0x000fe20000000800 */
[----:B------:R2:W-:Y:S06]  /*3bb0*/  MEMBAR.ALL.CTA ;  /* 0x0000000000007992 */ /* 0x0005ec0000008000 */
[----:B--2---:R-:W2:Y:S01]  /*3bc0*/  FENCE.VIEW.ASYNC.S ;  /* 0x00000000000073c6 */ /* 0x004ea20000000000 */
[----:B------:R-:W-:-:S04]  /*3bd0*/  PRMT R0, RZ, 0x654, R0 ;  /* 0x00000654ff007816 */ /* 0x000fc80000000000 */
[----:B--2---:R2:W-:Y:S01]  /*3be0*/  SYNCS.ARRIVE.TRANS64.RED.A1T0 RZ, [R0+URZ], RZ ;  /* 0x000000ff00ff79a7 */ /* 0x0045e200081004ff */
[----:B-1----:R-:W-:Y:S01]  /*3bf0*/  LOP3.LUT P1, RZ, R6, 0x1, RZ, 0xc0, !PT ;  /* 0x0000000106ff7812 */ /* 0x002fe2000782c0ff */
[----:B--2---:R-:W-:-:S12]  /*3c00*/  BRA.U UP3, `(.L_x_72) ;  /* 0x0000000503587547 */ /* 0x004fd8000b800000 */
[----:B------:R-:W1:Y:S01]  /*3c10*/  LDCU UR4, c[0x0][0x38c] ;  /* 0x00007180ff0477ac */ /* 0x000e620008000800 */
[----:B------:R-:W-:Y:S02]  /*3c20*/  PLOP3.LUT P2, PT, PT, PT, PT, 0x80, 0x8 ;  /* 0x000000000008781c */ /* 0x000fe40003f4f070 */
[----:B------:R-:W-:Y:S01]  /*3c30*/  SHF.L.U32 R5, R9, 0x1f, RZ ;  /* 0x0000001f09057819 */ /* 0x000fe200000006ff */
[----:B------:R-:W-:Y:S02]  /*3c40*/  ULEA UR46, UR47, UR41, 0x3 ;  /* 0x000000292f2e7291 */ /* 0x000fe4000f8e18ff */
[----:B------:R-:W-:Y:S02]  /*3c50*/  ULEA UR36, UR47, UR67, 0x7 ;  /* 0x000000432f247291 */ /* 0x000fe4000f8e38ff */
[----:B-1----:R-:W-:-:S06]  /*3c60*/  UISETP.GE.AND UP0, UPT, UR4, 0x1, UPT ;  /* 0x000000010400788c */ /* 0x002fcc000bf06270 */
[----:B------:R-:W-:-:S05]  /*3c70*/  PLOP3.LUT P0, PT, PT, PT, UP0, 0x80, 0x8 ;  /* 0x000000000008781c */ /* 0x000fca0003f0f008 */
[----:B------:R-:W-:-:S08]  /*3c80*/  @UP0 ULEA UR4, UR38, UR41, 0x3 ;  /* 0x0000002926040291 */ /* 0x000fd0000f8e18ff */
[----:B------:R-:W-:-:S04]  /*3c90*/  @P0 SHF.L.U32 R0, R2, 0x1f, RZ ;  /* 0x0000001f02000819 */ /* 0x000fc800000006ff */
[----:B------:R1:W2:Y:S01]  /*3ca0*/  @P0 SYNCS.PHASECHK.TRANS64.TRYWAIT P2, [UR4], R0 ;  /* 0x00000000ff0005a7 */ /* 0x0002a20008041104 */
[----:B------:R-:W3:Y:S02]  /*3cb0*/  SYNCS.PHASECHK.TRANS64.TRYWAIT P0, [UR46+0xd0], R5 ;  /* 0x0000d005ff0075a7 */ /* 0x000ee4000800112e */
[----:B-123--:R-:W-:Y:S05]  /*3cc0*/  @!P0 BRA `(.L_x_73) ;  /* 0x0000006400bc8947 */ /* 0x00efea0003800000 */
.L_x_173:
[----:B------:R-:W-:Y:S01]  /*3cd0*/  UMOV UR42, UR37 ;  /* 0x00000025002a7c82 */ /* 0x000fe20008000000 */
[----:B------:R-:W-:Y:S05]  /*3ce0*/  BRA.U !UP0, `(.L_x_74) ;  /* 0x0000000508107547 */ /* 0x000fea000b800000 */
[----:B------:R-:W-:Y:S02]  /*3cf0*/  UIADD3 UR42, UPT, UPT, UR66, UR37, URZ ;  /* 0x00000025422a7290 */ /* 0x000fe4000fffe0ff */
[----:B------:R-:W-:Y:S01]  /*3d00*/  UPLOP3.LUT UP2, UPT, UPT, UPT, UPT, 0x40, 0x4 ;  /* 0x000000000004789c */ /* 0x000fe20003f4e870 */
[----:B------:R-:W-:Y:S01]  /*3d10*/  UMOV UR39, UR64 ;  /* 0x0000004000277c82 */ /* 0x000fe20008000000 */
[----:B------:R-:W-:-:S09]  /*3d20*/  UMOV UR5, UR38 ;  /* 0x0000002600057c82 */ /* 0x000fd20008000000 */
.L_x_77:
[----:B------:R-:W-:Y:S01]  /*3d30*/  ULEA UR7, UR5, UR41, 0x3 ;  /* 0x0000002905077291 */ /* 0x000fe2000f8e18ff */
[----:B--23--:R-:W-:Y:S11]  /*3d40*/  @P2 BRA `(.L_x_75) ;  /* 0x00000000000c2947 */ /* 0x00cff60003800000 */
[----:B-1----:R-:W-:Y:S04]  /*3d50*/  SHF.L.U32 R5, R2, 0x1f, RZ ;  /* 0x0000001f02057819 */ /* 0x002fe800000006ff */
[----:B------:R-:W1:Y:S02]  /*3d60*/  SYNCS.PHASECHK.TRANS64.TRYWAIT P0, [UR7], R5 ;  /* 0x00000005ff0075a7 */ /* 0x000e640008001107 */
[----:B-1----:R-:W-:Y:S05]  /*3d70*/  @!P0 BRA `(.L_x_76) ;  /* 0x0000006400a88947 */ /* 0x002fea0003800000 */
.L_x_75:
[----:B------:R-:W-:Y:S01]  /*3d80*/  UISETP.NE.AND UP0, UPT, UR39, 0x1, UPT ;  /* 0x000000012700788c */ /* 0x000fe2000bf05270 */
[----:B------:R-:W-:Y:S01]  /*3d90*/  PLOP3.LUT P2, PT, PT, PT, PT, 0x80, 0x8 ;  /* 0x000000000008781c */ /* 0x000fe20003f4f070 */
[----:B------:R-:W-:Y:S02]  /*3da0*/  UIADD3 UR4, UPT, UPT, UR5, 0x1, URZ ;  /* 0x0000000105047890 */ /* 0x000fe4000fffe0ff */
[----:B------:R-:W-:Y:S02]  /*3db0*/  UIADD3 UR40, UPT, UPT, UR7, 0x20, URZ ;  /* 0x0000002007287890 */ /* 0x000fe4000fffe0ff */
[----:B------:R-:W-:Y:S01]  /*3dc0*/  UISETP.NE.AND UP1, UPT, UR4, 0x4, UPT ;  /* 0x000000040400788c */ /* 0x000fe2000bf25270 */
[----:B------:R-:W-:Y:S01]  /*3dd0*/  PLOP3.LUT P0, PT, PT, PT, UP0, 0x80, 0x8 ;  /* 0x000000000008781c */ /* 0x000fe20003f0f008 */
[----:B------:R-:W-:Y:S02]  /*3de0*/  UIADD3 UR37, UPT, UPT, UR37, 0x1, URZ ;  /* 0x0000000125257890 */ /* 0x000fe4000fffe0ff */
[----:B------:R-:W-:Y:S02]  /*3df0*/  USEL UR6, URZ, 0x1, UP1 ;  /* 0x00000001ff067887 */ /* 0x000fe40008800000 */
[----:B------:R-:W-:Y:S02]  /*3e00*/  USEL UR38, UR4, URZ, UP1 ;  /* 0x000000ff04267287 */ /* 0x000fe40008800000 */
[----:B------:R-:W-:Y:S02]  /*3e10*/  UIADD3 UR39, UPT, UPT, UR39, -0x1, URZ ;  /* 0xffffffff27277890 */ /* 0x000fe4000fffe0ff */
[----:B------:R-:W-:Y:S01]  /*3e20*/  @UP0 ULEA UR4, UR38, UR41, 0x3 ;  /* 0x0000002926040291 */ /* 0x000fe2000f8e18ff */
[----:B------:R-:W-:Y:S01]  /*3e30*/  LOP3.LUT R2, R2, UR6, RZ, 0x3c, !PT ;  /* 0x0000000602027c12 */ /* 0x000fe2000f8e3cff */
[----:B------:R-:W-:Y:S02]  /*3e40*/  ULEA UR6, UR5, UR45, 0xa ;  /* 0x0000002d05067291 */ /* 0x000fe4000f8e50ff */
[----:B------:R-:W-:Y:S01]  /*3e50*/  UISETP.NE.AND UP0, UPT, UR37, UR42, UPT ;  /* 0x0000002a2500728c */ /* 0x000fe2000bf05270 */
[----:B-1----:R-:W-:Y:S01]  /*3e60*/  @P0 SHF.L.U32 R0, R2, 0x1f, RZ ;  /* 0x0000001f02000819 */ /* 0x002fe200000006ff */
[----:B------:R-:W-:Y:S02]  /*3e70*/  UIADD3 UR34, UPT, UPT, UR6, 0x2, URZ ;  /* 0x0000000206227890 */ /* 0x000fe4000fffe0ff */
[----:B------:R-:W-:Y:S01]  /*3e80*/  UIADD3 UR30, UPT, UPT, UR6, 0x4, URZ ;  /* 0x00000004061e7890 */ /* 0x000fe2000fffe0ff */
[----:B------:R2:W3:Y:S01]  /*3e90*/  @P0 SYNCS.PHASECHK.TRANS64.TRYWAIT P2, [UR4], R0 ;  /* 0x00000000ff0005a7 */ /* 0x0004e20008041104 */
[----:B------:R-:W-:Y:S02]  /*3ea0*/  ULEA UR4, UR5, UR44, 0xb ;  /* 0x0000002c05047291 */ /* 0x000fe4000f8e58ff */
[----:B------:R-:W-:Y:S02]  /*3eb0*/  UIADD3 UR26, UPT, UPT, UR6, 0x6, URZ ;  /* 0x00000006061a7890 */ /* 0x000fe4000fffe0ff */
        /* <DEDUP_REMOVED lines=10> */
[----:B------:R-:W-:Y:S01]  /*3f60*/  UIADD3 UR8, UPT, UPT, UR4, 0x406, URZ ;  /* 0x0000040604087890 */ /* 0x000fe2000fffe0ff */
[----:B------:R-:W-:Y:S01]  /*3f70*/  UMOV UR7, 0x40004040 ;  /* 0x4000404000077882 */ /* 0x000fe20000000000 */
[----:B------:R-:W-:Y:S01]  /*3f80*/  UMOV UR5, 0x40004040 ;  /* 0x4000404000057882 */ /* 0x000fe20000000000 */
[----:B------:R-:W-:Y:S01]  /*3f90*/  UMOV UR35, 0x40004040 ;  /* 0x4000404000237882 */ /* 0x000fe20000000000 */
[----:B------:R1:W-:Y:S01]  /*3fa0*/  UTCHMMA.2CTA gdesc[UR4], gdesc[UR6], tmem[UR36], tmem[UR62], idesc[UR63], UP2 ;  /* 0x00ff3e06040075ea */ /* 0x0003e20009200024 */
[----:B------:R-:W-:Y:S01]  /*3fb0*/  UPLOP3.LUT UP2, UPT, UPT, UPT, UPT, 0x80, 0x8 ;  /* 0x000000000008789c */ /* 0x000fe20003f4f070 */
[----:B------:R-:W-:Y:S01]  /*3fc0*/  UMOV UR33, 0x40004040 ;  /* 0x4000404000217882 */ /* 0x000fe20000000000 */
[----:B------:R-:W-:Y:S01]  /*3fd0*/  UMOV UR31, 0x40004040 ;  /* 0x40004040001f7882 */ /* 0x000fe20000000000 */
[----:B------:R2:W-:Y:S01]  /*3fe0*/  UTCHMMA.2CTA gdesc[UR32], gdesc[UR34], tmem[UR36], tmem[UR60], idesc[UR61], UPT ;  /* 0x00ff3c22200075ea */ /* 0x0005e2000ba00024 */
        /* <DEDUP_REMOVED lines=14> */
[----:B------:R-:W-:Y:S01]  /*40d0*/  UMOV UR9, 0x40004040 ;  /* 0x4000404000097882 */ /* 0x000fe20000000000 */
[----:B------:R2:W-:Y:S01]  /*40e0*/  UTCHMMA.2CTA gdesc[UR12], gdesc[UR14], tmem[UR36], tmem[UR50], idesc[UR51], UPT ;  /* 0x00ff320e0c0075ea */ /* 0x0005e2000ba00024 */
[----:B------:R2:W-:Y:S01]  /*40f0*/  UTCHMMA.2CTA gdesc[UR8], gdesc[UR10], tmem[UR36], tmem[UR48], idesc[UR49], UPT ;  /* 0x00ff300a080075ea */ /* 0x0005e2000ba00024 */
[----:B------:R2:W-:Y:S01]  /*4100*/  UTCBAR.2CTA.MULTICAST [UR40], URZ, UR43 ;  /* 0x000000ff280073e9 */ /* 0x0005e2000820082b */
[----:B-1----:R-:W-:Y:S01]  /*4110*/  UMOV UR5, UR38 ;  /* 0x0000002600057c82 */ /* 0x002fe20008000000 */
[----:B------:R-:W-:Y:S05]  /*4120*/  BRA.U UP0, `(.L_x_77) ;  /* 0xfffffffd00007547 */ /* 0x000fea000b83ffff */
.L_x_74:
[----:B------:R-:W-:Y:S01]  /*4130*/  UIADD3 UR4, UPT, UPT, UR46, 0xb0, URZ ;  /* 0x000000b02e047890 */ /* 0x000fe2000fffe0ff */
[----:B------:R-:W-:-:S08]  /*4140*/  UMOV UR37, UR42 ;  /* 0x0000002a00257c82 */ /* 0x000fd00008000000 */
[----:B------:R4:W-:Y:S01]  /*4150*/  UTCBAR.2CTA.MULTICAST [UR4], URZ, UR65 ;  /* 0x000000ff040073e9 */ /* 0x0009e20008200841 */
[----:B------:R-:W-:Y:S02]  /*4160*/  NOP ;  /* 0x0000000000007918 */ /* 0x000fe40000000000 */
.L_x_72:
[----:B----4-:R-:W-:Y:S01]  /*4170*/  UIADD3 UR4, UPT, UPT, UR47, 0x1, URZ ;  /* 0x000000012f047890 */ /* 0x010fe2000fffe0ff */
[----:B------:R-:W-:-:S03]  /*4180*/  ISETP.NE.AND P0, PT, R8, 0x2, PT ;  /* 0x000000020800780c */ /* 0x000fc60003f05270 */
[----:B------:R-:W-:Y:S01]  /*4190*/  UISETP.NE.AND UP0, UPT, UR4, 0x4, UPT ;  /* 0x000000040400788c */ /* 0x000fe2000bf05270 */
[----:B-12---:R-:W-:Y:S02]  /*41a0*/  SEL R0, RZ, 0x1, P0 ;  /* 0x00000001ff007807 */ /* 0x006fe40000000000 */
[----:B------:R-:W-:Y:S01]  /*41b0*/  SEL R8, R8, RZ, P0 ;  /* 0x000000ff08087207 */ /* 0x000fe20000000000 */
[----:B------:R-:W-:Y:S01]  /*41c0*/  USEL UR5, URZ, 0x1, UP0 ;  /* 0x00000001ff057887 */ /* 0x000fe20008000000 */
[----:B------:R-:W-:Y:S01]  /*41d0*/  LOP3.LUT R3, R3, R0, RZ, 0x3c, !PT ;  /* 0x0000000003037212 */ /* 0x000fe200078e3cff */
[----:B------:R-:W-:-:S04]  /*41e0*/  USEL UR47, UR4, URZ, UP0 ;  /* 0x000000ff042f7287 */ /* 0x000fc80008000000 */
[----:B------:R-:W-:Y:S01]  /*41f0*/  LOP3.LUT R9, R9, UR5, RZ, 0x3c, !PT ;  /* 0x0000000509097c12 */ /* 0x000fe2000f8e3cff */
[----:B------:R-:W-:Y:S07]  /*4200*/  @P1 BRA `(.L_x_78) ;  /* 0xfffffff800381947 */ /* 0x000fee000383ffff */
[----:B------:R-:W1:Y:S01]  /*4210*/  S2UR UR8, SR_CgaCtaId ;  /* 0x00000000000879c3 */ /* 0x000e620000008800 */
[----:B------:R-:W-:Y:S01]  /*4220*/  ELECT P0, URZ, PT ;  /* 0x0000000000ff782f */ /* 0x000fe20003800000 */
[----:B------:R-:W-:Y:S01]  /*4230*/  HFMA2 R0, -RZ, RZ, 0, 5.9604644775390625e-08 ;  /* 0x00000001ff007431 */ /* 0x000fe200000001ff */
[----:B------:R-:W-:-:S05]  /*4240*/  UMOV UR4, 0x40 ;  /* 0x0000004000047882 */ /* 0x000fca0000000000 */
[----:B------:R-:W-:Y:S01]  /*4250*/  UVIRTCOUNT.DEALLOC.SMPOOL 0x80 ;  /* 0x000000800000784c */ /* 0x000fe20000000000 */
[----:B------:R-:W-:Y:S02]  /*4260*/  UISETP.NE.AND UP1, UPT, UR68, URZ, UPT ;  /* 0x000000ff4400728c */ /* 0x000fe4000bf25270 */
[----:B-1----:R-:W-:-:S09]  /*4270*/  ULEA UR8, UR8, UR4, 0x18 ;  /* 0x0000000408087291 */ /* 0x002fd2000f8ec0ff */
[----:B------:R1:W-:Y:S01]  /*4280*/  @P0 STS.U8 [UR8+0x1c], R0 ;  /* 0x00001c00ff000988 */ /* 0x0003e20008000008 */
[----:B------:R-:W-:Y:S05]  /*4290*/  BRA.U UP1, `(.L_x_79) ;  /* 0x0000000101a07547 */ /* 0x000fea000b800000 */
[----:B------:R-:W-:Y:S01]  /*42a0*/  UIADD3 UR7, UPT, UPT, UR41, 0xd0, URZ ;  /* 0x000000d029077890 */ /* 0x000fe2000fffe0ff */
[----:B------:R-:W-:-:S03]  /*42b0*/  SHF.L.U32 R3, R9, 0x1f, RZ ;  /* 0x0000001f09037819 */ /* 0x000fc600000006ff */
[----:B------:R-:W-:-:S09]  /*42c0*/  ULEA UR4, UR47, UR7, 0x3 ;  /* 0x000000072f047291 */ /* 0x000fd2000f8e18ff */
[----:B------:R-:W2:Y:S02]  /*42d0*/  SYNCS.PHASECHK.TRANS64.TRYWAIT P0, [UR4], R3 ;  /* 0x00000003ff0075a7 */ /* 0x000ea40008001104 */
[----:B--2---:R-:W-:Y:S05]  /*42e0*/  @!P0 BRA `(.L_x_80) ;  /* 0x0000006000648947 */ /* 0x004fea0003800000 */
.L_x_176:
        /* <DEDUP_REMOVED lines=9> */
.L_x_178:
        /* <DEDUP_REMOVED lines=9> */
.L_x_180:
[----:B------:R-:W-:-:S04]  /*4410*/  UIADD3 UR4, UPT, UPT, UR4, 0x1, URZ ;  /* 0x0000000104047890 */ /* 0x000fc8000fffe0ff */
[----:B------:R-:W-:-:S04]  /*4420*/  UISETP.NE.AND UP0, UPT, UR4, 0x4, UPT ;  /* 0x000000040400788c */ /* 0x000fc8000bf05270 */
[----:B------:R-:W-:Y:S02]  /*4430*/  USEL UR5, URZ, 0x1, UP0 ;  /* 0x00000001ff057887 */ /* 0x000fe40008000000 */
[----:B------:R-:W-:-:S04]  /*4440*/  USEL UR4, UR4, URZ, UP0 ;  /* 0x000000ff04047287 */ /* 0x000fc80008000000 */
[----:B------:R-:W-:Y:S01]  /*4450*/  ULEA UR4, UR4, UR7, 0x3 ;  /* 0x0000000704047291 */ /* 0x000fe2000f8e18ff */
[----:B-1----:R-:W-:-:S04]  /*4460*/  LOP3.LUT R3, R2, UR5, RZ, 0x3c, !PT ;  /* 0x0000000502037c12 */ /* 0x002fc8000f8e3cff */
[----:B------:R-:W-:Y:S01]  /*4470*/  SHF.L.U32 R3, R3, 0x1f, RZ ;  /* 0x0000001f03037819 */ /* 0x000fe200000006ff */
[----:B------:R-:W-:-:S04]  /*4480*/  IMAD.U32 R0, RZ, RZ, UR4 ;  /* 0x00000004ff007e24 */ /* 0x000fc8000f8e00ff */
[----:B------:R1:W2:Y:S03]  /*4490*/  SYNCS.PHASECHK.TRANS64.TRYWAIT P0, [R0+URZ], R3 ;  /* 0x00000003000075a7 */ /* 0x0002a600080011ff */
[----:B--2---:R-:W-:Y:S05]  /*44a0*/  @!P0 NANOSLEEP.SYNCS 0x989680 ;  /* 0x009896800000895d */ /* 0x004fea0003900000 */
[----:B------:R-:W2:Y:S02]  /*44b0*/  @!P0 SYNCS.PHASECHK.TRANS64 P0, [R0+URZ], R3 ;  /* 0x00000003000085a7 */ /* 0x000ea400080010ff */
[----:B--2---:R-:W-:Y:S05]  /*44c0*/  @P0 BRA `(.L_x_83) ;  /* 0x0000000000200947 */ /* 0x004fea0003800000 */
.L_x_84:
[----:B--2---:R2:W4:Y:S02]  /*44d0*/  SYNCS.PHASECHK.TRANS64.TRYWAIT P0, [R0+URZ], R3 ;  /* 0x00000003000075a7 */ /* 0x00452400080011ff */
[----:B----4-:R-:W-:Y:S05]  /*44e0*/  @!P0 NANOSLEEP.SYNCS 0x989680 ;  /* 0x009896800000895d */ /* 0x010fea0003900000 */
[----:B------:R-:W4:Y:S02]  /*44f0*/  @!P0 SYNCS.PHASECHK.TRANS64 P0, [R0+URZ], R3 ;  /* 0x00000003000085a7 */ /* 0x000f2400080010ff */
[----:B----4-:R-:W-:Y:S05]  /*4500*/  @!P0 BRA `(.L_x_84) ;  /* 0xfffffffc00f08947 */ /* 0x010fea000383ffff */
[----:B------:R-:W-:Y:S05]  /*4510*/  BRA `(.L_x_83) ;  /* 0x00000000000c7947 */ /* 0x000fea0003800000 */
.L_x_79:
[----:B------:R-:W-:-:S04]  /*4520*/  UIADD3 UR4, UPT, UPT, UR41, 0x110, URZ ;  /* 0x0000011029047890 */ /* 0x000fc8000fffe0ff */
[----:B------:R-:W-:-:S09]  /*4530*/  UPRMT UR4, UR69, 0x654, UR4 ;  /* 0x0000065445047896 */ /* 0x000fd20008000004 */
[----:B------:R-:W-:Y:S03]  /*4540*/  SYNCS.ARRIVE.TRANS64.RED.A1T0 RZ, [UR4], RZ ;  /* 0x000000ffffff79a7 */ /* 0x000fe60008100404 */
.L_x_83:
[----:B-12---:R-:W-:Y:S01]  /*4550*/  SHF.L.U32 R3, RZ, 0x1f, RZ ;  /* 0x0000001fff037819 */ /* 0x006fe200000006ff */
[----:B------:R-:W-:Y:S01]  /*4560*/  UIADD3 UR4, UPT, UPT, UR41, 0x110, URZ ;  /* 0x0000011029047890 */ /* 0x000fe2000fffe0ff */
[----:B------:R-:W-:Y:S02]  /*4570*/  PLOP3.LUT P0, PT, PT, PT, UP1, 0x80, 0x8 ;  /* 0x000000000008781c */ /* 0x000fe40003f0f018 */
[----:B------:R-:W1:Y:S02]  /*4580*/  SYNCS.PHASECHK.TRANS64.TRYWAIT P1, [UR41+0x110], R3 ;  /* 0x00011003ff0075a7 */ /* 0x000e640008021129 */
[----:B-1----:R-:W-:Y:S09]  /*4590*/  @!P1 BRA `(.L_x_85) ;  /* 0x0000006000009947 */ /* 0x002ff20003800000 */
.L_x_182:
[----:B------:R-:W-:Y:S01]  /*45a0*/  @!UP1 UPRMT UR4, UR69, 0x654, UR4 ;  /* 0x0000065445049896 */ /* 0x000fe20008000004 */
[----:B------:R-:W-:Y:S01]  /*45b0*/  UMOV UR5, 0xffff ;  /* 0x0000ffff00057882 */ /* 0x000fe20000000000 */
[----:B------:R-:W-:-:S07]  /*45c0*/  UMOV UR6, 0x1 ;  /* 0x0000000100067882 */ /* 0x000fce0000000000 */
[----:B------:R-:W-:Y:S01]  /*45d0*/  @!P0 SYNCS.ARRIVE.TRANS64.RED.A1T0 RZ, [UR4], RZ ;  /* 0x000000ffffff89a7 */ /* 0x000fe20008100404 */
[----:B------:R-:W-:Y:S01]  /*45e0*/  NOP ;  /* 0x0000000000007918 */ /* 0x000fe20000000000 */
[----:B-1----:R-:W1:Y:S01]  /*45f0*/  LDS R0, [UR8+0x14] ;  /* 0x00001408ff007984 */ /* 0x002e620008000800 */
[----:B------:R-:W-:-:S04]  /*4600*/  ULOP3.LUT UR4, UR67, 0xffff, URZ, 0xc0, !UPT ;  /* 0x0000ffff43047892 */ /* 0x000fc8000f8ec0ff */
[----:B------:R-:W-:-:S04]  /*4610*/  USHF.R.U32.HI UR4, URZ, 0x5, UR4 ;  /* 0x00000005ff047899 */ /* 0x000fc80008011604 */
[----:B------:R-:W-:Y:S02]  /*4620*/  USHF.L.U32 UR5, UR5, UR4, URZ ;  /* 0x0000000405057299 */ /* 0x000fe400080006ff */
[----:B------:R-:W-:-:S04]  /*4630*/  USHF.L.U32 UR4, UR6, UR4, URZ ;  /* 0x0000000406047299 */ /* 0x000fc800080006ff */
[----:B-1----:R-:W-:-:S04]  /*4640*/  LOP3.LUT R0, R0, UR5, RZ, 0xc0, !PT ;  /* 0x0000000500007c12 */ /* 0x002fc8000f8ec0ff */
[----:B------:R-:W-:-:S13]  /*4650*/  ISETP.NE.AND P0, PT, R0, UR5, PT ;  /* 0x0000000500007c0c */ /* 0x000fda000bf05270 */
[----:B------:R-:W-:Y:S05]  /*4660*/  @P0 BRA `(.L_x_86) ;  /* 0x0000000000580947 */ /* 0x000fea0003800000 */
[----:B------:R-:W1:Y:S02]  /*4670*/  LDS R0, [UR8+0x18] ;  /* 0x00001808ff007984 */ /* 0x000e640008000800 */
[----:B-1----:R-:W-:-:S04]  /*4680*/  LOP3.LUT R0, R0, UR4, RZ, 0xc0, !PT ;  /* 0x0000000400007c12 */ /* 0x002fc8000f8ec0ff */
[----:B------:R-:W-:-:S13]  /*4690*/  ISETP.NE.AND P0, PT, R0, UR4, PT ;  /* 0x0000000400007c0c */ /* 0x000fda000bf05270 */
[----:B------:R-:W-:Y:S05]  /*46a0*/  @P0 BRA `(.L_x_87) ;  /* 0x00000000003c0947 */ /* 0x000fea0003800000 */
[----:B------:R-:W1:Y:S01]  /*46b0*/  S2R R2, SR_LANEID ;  /* 0x0000000000027919 */ /* 0x000e620000000000 */
[----:B------:R-:W-:Y:S01]  /*46c0*/  ULOP3.LUT UR5, URZ, UR5, URZ, 0x33, !UPT ;  /* 0x00000005ff057292 */ /* 0x000fe2000f8e33ff */
[----:B------:R-:W-:Y:S01]  /*46d0*/  LOP3.LUT R4, RZ, UR4, RZ, 0x33, !PT ;  /* 0x00000004ff047c12 */ /* 0x000fe2000f8e33ff */
[----:B------:R-:W-:Y:S02]  /*46e0*/  VOTEU.ANY UR4, UPT, PT ;  /* 0x0000000000047886 */ /* 0x000fe400038e0100 */
[----:B------:R-:W-:Y:S01]  /*46f0*/  UFLO.U32 UR4, UR4 ;  /* 0x00000004000472bd */ /* 0x000fe200080e0000 */
[----:B------:R-:W2:Y:S01]  /*4700*/  REDUX UR6, R4 ;  /* 0x00000000040673c4 */ /* 0x000ea20000000000 */
[----:B------:R-:W-:-:S06]  /*4710*/  IMAD.U32 R0, RZ, RZ, UR5 ;  /* 0x00000005ff007e24 */ /* 0x000fcc000f8e00ff */
[----:B------:R4:W-:Y:S01]  /*4720*/  UTCATOMSWS.AND URZ, UR5 ;  /* 0x0000000500ff79e3 */ /* 0x0009e20008000000 */
[----:B------:R-:W3:Y:S01]  /*4730*/  REDUX UR7, R0 ;  /* 0x00000000000773c4 */ /* 0x000ee20000000000 */
[----:B-1----:R-:W-:Y:S01]  /*4740*/  ISETP.EQ.U32.AND P0, PT, R2, UR4, PT ;  /* 0x0000000402007c0c */ /* 0x002fe2000bf02070 */
[----:B--2---:R-:W-:Y:S01]  /*4750*/  IMAD.U32 R2, RZ, RZ, UR6 ;  /* 0x00000006ff027e24 */ /* 0x004fe2000f8e00ff */
[----:B---3--:R-:W-:-:S11]  /*4760*/  MOV R3, UR7 ;  /* 0x0000000700037c02 */ /* 0x008fd60008000f00 */
[----:B------:R4:W-:Y:S04]  /*4770*/  @P0 ATOMS.AND RZ, [UR8+0x14], R3 ;  /* 0x00001403ffff098c */ /* 0x0009e8000a800008 */
[----:B------:R4:W-:Y:S01]  /*4780*/  @P0 ATOMS.AND RZ, [UR8+0x18], R2 ;  /* 0x00001802ffff098c */ /* 0x0009e2000a800008 */
[----:B------:R-:W-:Y:S05]  /*4790*/  BRA `(.L_x_88) ;  /* 0x0000000000147947 */ /* 0x000fea0003800000 */
.L_x_87:
[----:B------:R-:W-:Y:S02]  /*47a0*/  MOV R2, 0x47c0 ;  /* 0x000047c000027802 */ /* 0x000fe40000000f00 */
[----:B---3-5:R-:W-:Y:S05]  /*47b0*/  CALL.REL.NOINC `($__internal_0_$__cuda_sm10x_tcgen05_guardrail_trap_col_being_dealloced_not_returned_by_alloc) ;  /* 0x0000006000e07944 */ /* 0x028fea0003c00000 */
[----:B------:R-:W-:Y:S05]  /*47c0*/  BRA `(.L_x_88) ;  /* 0x0000000000087947 */ /* 0x000fea0003800000 */
.L_x_86:
[----:B------:R-:W-:Y:S02]  /*47d0*/  MOV R2, 0x47f0 ;  /* 0x000047f000027802 */ /* 0x000fe40000000f00 */
[----:B---3-5:R-:W-:Y:S05]  /*47e0*/  CALL.REL.NOINC `($__internal_2_$__cuda_sm10x_tcgen05_guardrail_trap_unallocated_columns_being_dealloced) ;  /* 0x0000006000ec7944 */ /* 0x028fea0003c00000 */
.L_x_88:
[----:B------:R-:W-:Y:S01]  /*47f0*/  NOP ;  /* 0x0000000000007918 */ /* 0x000fe20000000000 */
[----:B----4-:R-:W-:Y:S05]  /*4800*/  EXIT ;  /* 0x000000000000794d */ /* 0x010fea0003800000 */
.L_x_59:
[----:B------:R-:W-:-:S09]  /*4810*/  UISETP.NE.OR UP0, UPT, UR18, 0x3, !UP3 ;  /* 0x000000031200788c */ /* 0x000fd2000df05670 */
[----:B------:R-:W-:Y:S05]  /*4820*/  BRA.U UP0, `(.L_x_89) ;  /* 0x0000001100547547 */ /* 0x000fea000b800000 */
[----:B------:R-:W1:Y:S01]  /*4830*/  LDCU UR31, c[0x0][0x370] ;  /* 0x00006e00ff1f77ac */ /* 0x000e620008000800 */
[----:B------:R-:W2:Y:S01]  /*4840*/  LDC.64 R16, c[0x0][0x348] ;  /* 0x0000d200ff107b82 */ /* 0x000ea20000000a00 */
[----:B------:R-:W-:Y:S02]  /*4850*/  HFMA2 R13, -RZ, RZ, 0, 0 ;  /* 0x00000000ff0d7431 */ /* 0x000fe400000001ff */
[----:B------:R-:W-:Y:S01]  /*4860*/  IMAD.MOV.U32 R15, RZ, RZ, 0x1 ;  /* 0x00000001ff0f7424 */ /* 0x000fe200078e00ff */
[----:B------:R-:W1:Y:S01]  /*4870*/  LDCU.128 UR48, c[0x0][0xb10] ;  /* 0x00016200ff3077ac */ /* 0x000e620008000c00 */
[----:B------:R-:W-:Y:S01]  /*4880*/  IMAD.MOV.U32 R14, RZ, RZ, RZ ;  /* 0x000000ffff0e7224 */ /* 0x000fe200078e00ff */
[----:B------:R-:W-:Y:S01]  /*4890*/  MOV R7, 0x2000 ;  /* 0x0000200000077802 */ /* 0x000fe20000000f00 */
[----:B------:R-:W3:Y:S01]  /*48a0*/  LDCU UR30, c[0x0][0x374] ;  /* 0x00006e80ff1e77ac */ /* 0x000ee20008000800 */
[----:B------:R-:W4:Y:S01]  /*48b0*/  LDC.64 R2, c[0x0][0x888] ;  /* 0x00022200ff027b82 */ /* 0x000f220000000a00 */
[----:B------:R-:W3:Y:S01]  /*48c0*/  LDCU UR15, c[0x0][0xb0c] ;  /* 0x00016180ff0f77ac */ /* 0x000ee20008000800 */
[----:B------:R-:W2:Y:S06]  /*48d0*/  LDCU UR41, c[0x0][0xb20] ;  /* 0x00016400ff2977ac */ /* 0x000eac0008000800 */
[----:B------:R-:W4:Y:S01]  /*48e0*/  LDC.64 R4, c[0x0][0x890] ;  /* 0x00022400ff047b82 */ /* 0x000f220000000a00 */
[----:B------:R-:W2:Y:S01]  /*48f0*/  LDCU UR4, c[0x0][0xb30] ;  /* 0x00016600ff0477ac */ /* 0x000ea20008000800 */
[----:B------:R-:W-:Y:S01]  /*4900*/  UMOV UR21, 0x400 ;  /* 0x0000040000157882 */ /* 0x000fe20000000000 */
[----:B-1----:R-:W-:-:S02]  /*4910*/  UIMAD.WIDE.U32 UR6, UR31, UR48, URZ ;  /* 0x000000301f0672a5 */ /* 0x002fc4000f8e00ff */
[----:B---3--:R-:W-:Y:S02]  /*4920*/  UIMAD.WIDE.U32 UR8, UR30, UR51, URZ ;  /* 0x000000331e0872a5 */ /* 0x008fe4000f8e00ff */
[----:B------:R-:W-:Y:S02]  /*4930*/  ULEA UR21, UR47, UR21, 0x18 ;  /* 0x000000152f157291 */ /* 0x000fe4000f8ec0ff */
[----:B------:R-:W-:Y:S02]  /*4940*/  UPLOP3.LUT UP3, UPT, UPT, UPT, UPT, 0x40, 0x4 ;  /* 0x000000000004789c */ /* 0x000fe40003f6e870 */
[----:B------:R-:W-:Y:S01]  /*4950*/  UIADD3 UR37, UPT, UPT, UR21, 0x58, URZ ;  /* 0x0000005815257890 */ /* 0x000fe2000fffe0ff */
[----:B------:R-:W-:Y:S01]  /*4960*/  UMOV UR6, UR7 ;  /* 0x0000000700067c82 */ /* 0x000fe20008000000 */
[----:B------:R-:W-:Y:S01]  /*4970*/  UMOV UR38, UR9 ;  /* 0x0000000900267c82 */ /* 0x000fe20008000000 */
[----:B------:R-:W-:Y:S02]  /*4980*/  UISETP.GE.AND UP0, UPT, UR42, 0x1, UPT ;  /* 0x000000012a00788c */ /* 0x000fe4000bf06270 */
[----:B------:R-:W-:Y:S01]  /*4990*/  UISETP.NE.AND UP4, UPT, UR42, 0x1, UPT ;  /* 0x000000012a00788c */ /* 0x000fe2000bf85270 */
[----:B------:R-:W1:Y:S01]  /*49a0*/  LDCU.64 UR22, c[0x0][0xb28] ;  /* 0x00016500ff1677ac */ /* 0x000e620008000a00 */
[----:B------:R-:W-:-:S02]  /*49b0*/  UISETP.NE.AND UP6, UPT, UR15, 0x1, UPT ;  /* 0x000000010f00788c */ /* 0x000fc4000bfc5270 */
[----:B------:R-:W-:Y:S02]  /*49c0*/  UISETP.NE.AND UP5, UPT, UR50, 0x1, UPT ;  /* 0x000000013200788c */ /* 0x000fe4000bfa5270 */
[----:B------:R-:W-:Y:S02]  /*49d0*/  UIADD3 UR33, UPT, UPT, UR21, 0x40, URZ ;  /* 0x0000004015217890 */ /* 0x000fe4000fffe0ff */
[----:B------:R-:W-:Y:S02]  /*49e0*/  UIADD3 UR25, UPT, UPT, UR21, 0x48, URZ ;  /* 0x0000004815197890 */ /* 0x000fe4000fffe0ff */
[----:B------:R-:W-:Y:S02]  /*49f0*/  UIADD3 UR17, UPT, UPT, UR21, 0x50, URZ ;  /* 0x0000005015117890 */ /* 0x000fe4000fffe0ff */
[----:B------:R-:W-:Y:S02]  /*4a00*/  UPRMT UR37, UR47, 0x654, UR37 ;  /* 0x000006542f257896 */ /* 0x000fe40008000025 */
[----:B------:R-:W-:-:S02]  /*4a10*/  USHF.R.U32.HI UR39, URZ, UR49, UR6 ;  /* 0x00000031ff277299 */ /* 0x000fc40008011606 */
[----:B--2---:R-:W-:Y:S02]  /*4a20*/  USHF.R.U32.HI UR38, URZ, UR41, UR38 ;  /* 0x00000029ff267299 */ /* 0x004fe40008011626 */
[----:B------:R-:W-:-:S11]  /*4a30*/  UISETP.NE.AND UP2, UPT, UR4, 0x1, UPT ;  /* 0x000000010400788c */ /* 0x000fd6000bf45270 */
.L_x_100:
[C---:B------:R-:W-:Y:S02]  /*4a40*/  LEA R12, R14.reuse, UR21, 0x3 ;  /* 0x000000150e0c7c11 */ /* 0x040fe4000f8e18ff */
[----:B------:R-:W-:Y:S02]  /*4a50*/  SHF.L.U32 R9, R13, 0x1f, RZ ;  /* 0x0000001f0d097819 */ /* 0x000fe400000006ff */
[----:B------:R-:W-:Y:S02]  /*4a60*/  LEA R10, R14, UR21, 0x4 ;  /* 0x000000150e0a7c11 */ /* 0x000fe4000f8e20ff */
[----:B--2---:R-:W2:Y:S02]  /*4a70*/  SYNCS.PHASECHK.TRANS64.TRYWAIT P0, [R12+URZ+0x90], R9 ;  /* 0x000090090c0075a7 */ /* 0x004ea400080011ff */
[----:B--2---:R-:W-:Y:S05]  /*4a80*/  @!P0 BRA `(.L_x_90) ;  /* 0x0000005800dc8947 */ /* 0x004fea0003800000 */
.L_x_183:
[----:B--2---:R-:W2:Y:S01]  /*4a90*/  LDS.128 R8, [R10+0x120] ;  /* 0x000120000a087984 */ /* 0x004ea20000000c00 */
[----:B------:R-:W-:Y:S01]  /*4aa0*/  UISETP.GE.AND UP0, UPT, UR42, 0x1, UPT ;  /* 0x000000012a00788c */ /* 0x000fe2000bf06270 */
[----:B------:R-:W-:Y:S01]  /*4ab0*/  @!PT LDS RZ, [RZ] ;  /* 0x00000000fffff984 */ /* 0x000fe20000000800 */
[----:B------:R-:W-:Y:S01]  /*4ac0*/  @!PT LDS RZ, [RZ] ;  /* 0x00000000fffff984 */ /* 0x000fe20000000800 */
[----:B------:R-:W-:Y:S01]  /*4ad0*/  @!PT LDS RZ, [RZ] ;  /* 0x00000000fffff984 */ /* 0x000fe20000000800 */
[----:B------:R-:W-:Y:S01]  /*4ae0*/  @!PT LDS RZ, [RZ] ;  /* 0x00000000fffff984 */ /* 0x000fe20000000800 */
[----:B------:R3:W-:Y:S06]  /*4af0*/  MEMBAR.ALL.CTA ;  /* 0x0000000000007992 */ /* 0x0007ec0000008000 */
[----:B---3--:R-:W3:Y:S01]  /*4b00*/  FENCE.VIEW.ASYNC.S ;  /* 0x00000000000073c6 */ /* 0x008ee20000000000 */
[----:B--2---:R-:W-:Y:S11]  /*4b10*/  LOP3.LUT P0, RZ, R10, 0x1, RZ, 0xc0, !PT ;  /* 0x000000010aff7812 */ /* 0x004ff6000780c0ff */
[----:B------:R-:W-:Y:S02]  /*4b20*/  @!UPT UIADD3 URZ, UPT, UPT, URZ, URZ, URZ ;  /* 0x000000fffffff290 */ /* 0x000fe4000fffe0ff */
[----:B---3--:R-:W-:Y:S01]  /*4b30*/  VOTEU.ANY UP1, P0 ;  /* 0x0000000000ff7886 */ /* 0x008fe20000020100 */
[----:B------:R-:W-:Y:S11]  /*4b40*/  PLOP3.LUT P0, PT, PT, PT, UP1, 0x80, 0x8 ;  /* 0x000000000008781c */ /* 0x000ff60003f0f018 */
[----:B------:R-:W-:Y:S02]  /*4b50*/  @!UPT UIADD3 URZ, UPT, UPT, URZ, URZ, URZ ;  /* 0x000000fffffff290 */ /* 0x000fe4000fffe0ff */
[----:B------:R-:W-:Y:S02]  /*4b60*/  @P0 SHF.R.U32.HI R0, RZ, 0x10, R9 ;  /* 0x00000010ff000819 */ /* 0x000fe40000011609 */
[----:B------:R-:W-:Y:S02]  /*4b70*/  @P0 MOV R6, R8 ;  /* 0x0000000800060202 */ /* 0x000fe40000000f00 */
[----:B------:R-:W-:Y:S01]  /*4b80*/  @P0 R2UR UR4, R0 ;  /* 0x00000000000402ca */ /* 0x000fe200000e0000 */
[----:B------:R-:W-:Y:S01]  /*4b90*/  VIADD R0, R12, 0xa0 ;  /* 0x000000a00c007836 */ /* 0x000fe20000000000 */
[----:B------:R-:W-:Y:S02]  /*4ba0*/  @P0 LOP3.LUT R8, R9, 0xffff, RZ, 0xc0, !PT ;  /* 0x0000ffff09080812 */ /* 0x000fe400078ec0ff */
[----:B------:R-:W-:Y:S02]  /*4bb0*/  @P0 R2UR UR6, R6 ;  /* 0x00000000060602ca */ /* 0x000fe400000e0000 */
[----:B------:R-:W-:Y:S02]  /*4bc0*/  PRMT R0, RZ, 0x654, R0 ;  /* 0x00000654ff007816 */ /* 0x000fe40000000000 */
[----:B------:R-:W-:Y:S02]  /*4bd0*/  @P0 R2UR UR5, R8 ;  /* 0x00000000080502ca */ /* 0x000fe400000e0000 */
[----:B------:R2:W-:Y:S03]  /*4be0*/  SYNCS.ARRIVE.TRANS64.RED.A1T0 RZ, [R0+URZ], RZ ;  /* 0x000000ff00ff79a7 */ /* 0x0005e600081004ff */
[----:B------:R-:W-:Y:S04]  /*4bf0*/  @UP1 UMOV UR29, UR4 ;  /* 0x00000004001d1c82 */ /* 0x000fe80008000000 */
[----:B------:R-:W-:Y:S04]  /*4c00*/  @UP1 UMOV UR14, UR6 ;  /* 0x00000006000e1c82 */ /* 0x000fe80008000000 */
[----:B------:R-:W-:Y:S01]  /*4c10*/  @UP1 UMOV UR13, UR5 ;  /* 0x00000005000d1c82 */ /* 0x000fe20008000000 */
[----:B------:R-:W-:Y:S05]  /*4c20*/  BRA.U !UP0, `(.L_x_91) ;  /* 0x0000000108a47547 */ /* 0x000fea000b800000 */
[----:B------:R-:W-:Y:S02]  /*4c30*/  UIMAD.WIDE.U32 UR18, UR13, UR51, URZ ;  /* 0x000000330d1272a5 */ /* 0x000fe4000f8e00ff */
[----:B------:R-:W-:Y:S02]  /*4c40*/  UIMAD.WIDE.U32 UR26, UR14, UR48, URZ ;  /* 0x000000300e1a72a5 */ /* 0x000fe4000f8e00ff */
[----:B------:R-:W-:Y:S02]  /*4c50*/  USEL UR4, UR30, UR38, !UP5 ;  /* 0x000000261e047287 */ /* 0x000fe4000e800000 */
[----:B------:R-:W-:Y:S02]  /*4c60*/  USEL UR7, UR31, UR39, !UP6 ;  /* 0x000000271f077287 */ /* 0x000fe4000f000000 */
[----:B-1----:R-:W-:Y:S02]  /*4c70*/  UIMAD.WIDE.U32 UR8, UR4, UR22, URZ ;  /* 0x00000016040872a5 */ /* 0x002fe4000f8e00ff */
[----:B------:R-:W-:Y:S01]  /*4c80*/  UIMAD.WIDE.U32 UR10, UR7, UR22, URZ ;  /* 0x00000016070a72a5 */ /* 0x000fe2000f8e00ff */
[----:B------:R-:W-:Y:S02]  /*4c90*/  UMOV UR5, UR19 ;  /* 0x0000001300057c82 */ /* 0x000fe40008000000 */
[----:B------:R-:W-:Y:S03]  /*4ca0*/  USHF.R.U32.HI UR6, URZ, UR41, UR5 ;  /* 0x00000029ff067299 */ /* 0x000fe60008011605 */
[----:B------:R-:W-:Y:S01]  /*4cb0*/  UMOV UR5, UR27 ;  /* 0x0000001b00057c82 */ /* 0x000fe20008000000 */
[----:B------:R-:W-:Y:S02]  /*4cc0*/  USEL UR6, UR13, UR6, !UP5 ;  /* 0x000000060d067287 */ /* 0x000fe4000e800000 */
[----:B------:R-:W-:Y:S03]  /*4cd0*/  USHF.R.U32.HI UR12, URZ, UR49, UR5 ;  /* 0x00000031ff0c7299 */ /* 0x000fe60008011605 */
[----:B------:R-:W-:Y:S02]  /*4ce0*/  UMOV UR5, UR9 ;  /* 0x0000000900057c82 */ /* 0x000fe40008000000 */
[----:B------:R-:W-:Y:S03]  /*4cf0*/  @UP4 USHF.R.U32.HI UR4, URZ, UR23, UR5 ;  /* 0x00000017ff044299 */ /* 0x000fe60008011605 */
[----:B------:R-:W-:Y:S01]  /*4d00*/  UMOV UR5, UR11 ;  /* 0x0000000b00057c82 */ /* 0x000fe20008000000 */
[----:B------:R-:W-:Y:S02]  /*4d10*/  UIMAD UR4, UR42, UR4, URZ ;  /* 0x000000042a0472a4 */ /* 0x000fe4000f8e02ff */
[----:B------:R-:W-:Y:S02]  /*4d20*/  @UP4 USHF.R.U32.HI UR7, URZ, UR23, UR5 ;  /* 0x00000017ff074299 */ /* 0x000fe40008011605 */
[----:B------:R-:W-:Y:S02]  /*4d30*/  UIMAD.WIDE.U32 UR10, UR6, UR22, URZ ;  /* 0x00000016060a72a5 */ /* 0x000fe4000f8e00ff */
[----:B------:R-:W-:Y:S02]  /*4d40*/  USEL UR5, UR14, UR12, !UP6 ;  /* 0x0000000c0e057287 */ /* 0x000fe4000f000000 */
[----:B------:R-:W-:Y:S02]  /*4d50*/  UIMAD UR8, UR42, UR7, URZ ;  /* 0x000000072a0872a4 */ /* 0x000fe4000f8e02ff */
[----:B------:R-:W-:Y:S03]  /*4d60*/  UISETP.GE.AND UP0, UPT, UR6, UR4, UPT ;  /* 0x000000040600728c */ /* 0x000fe6000bf06270 */
[----:B------:R-:W-:Y:S01]  /*4d70*/  UMOV UR4, UR11 ;  /* 0x0000000b00047c82 */ /* 0x000fe20008000000 */
[----:B------:R-:W-:Y:S02]  /*4d80*/  UISETP.GE.OR UP0, UPT, UR5, UR8, UP0 ;  /* 0x000000080500728c */ /* 0x000fe40008706670 */
[----:B------:R-:W-:Y:S02]  /*4d90*/  USHF.R.U32.HI UR4, URZ, UR23, UR4 ;  /* 0x00000017ff047299 */ /* 0x000fe40008011604 */
[----:B------:R-:W-:Y:S02]  /*4da0*/  UIMAD.WIDE.U32 UR8, UR5, UR22, URZ ;  /* 0x00000016050872a5 */ /* 0x000fe4000f8e00ff */
[----:B------:R-:W-:Y:S04]  /*4db0*/  USEL UR10, UR6, UR4, !UP4 ;  /* 0x00000004060a7287 */ /* 0x000fe8000e000000 */
[----:B------:R-:W-:Y:S01]  /*4dc0*/  UIADD3 UR11, UPT, UPT, -UR10, URZ, URZ ;  /* 0x000000ff0a0b7290 */ /* 0x000fe2000fffe1ff */
[----:B------:R-:W-:Y:S02]  /*4dd0*/  @!UP0 UMOV UR4, UR9 ;  /* 0x0000000900048c82 */ /* 0x000fe40008000000 */
[----:B------:R-:W-:Y:S02]  /*4de0*/  @!UP0 USHF.R.U32.HI UR4, URZ, UR23, UR4 ;  /* 0x00000017ff048299 */ /* 0x000fe40008011604 */
[----:B------:R-:W-:Y:S02]  /*4df0*/  UIMAD UR8, UR42, UR11, UR6 ;  /* 0x0000000b2a0872a4 */ /* 0x000fe4000f8e0206 */
[----:B------:R-:W-:Y:S04]  /*4e00*/  @!UP0 USEL UR4, UR5, UR4, !UP4 ;  /* 0x0000000405048287 */ /* 0x000fe8000e000000 */
[----:B------:R-:W-:Y:S02]  /*4e10*/  @!UP0 UIMAD UR8, UR7, UR8, UR4 ;  /* 0x00000008070882a4 */ /* 0x000fe4000f8e0204 */
[----:B------:R-:W-:Y:S02]  /*4e20*/  @!UP0 UIADD3 UR9, UPT, UPT, UR10, -UR4, URZ ;  /* 0x800000040a098290 */ /* 0x000fe4000fffe0ff */
[----:B------:R-:W-:Y:S02]  /*4e30*/  UIADD3 UR4, UPT, UPT, -UR5, URZ, URZ ;  /* 0x000000ff05047290 */ /* 0x000fe4000fffe1ff */
[----:B------:R-:W-:Y:S02]  /*4e40*/  UIADD3 UR7, UPT, UPT, -UR6, URZ, URZ ;  /* 0x000000ff06077290 */ /* 0x000fe4000fffe1ff */
[----:B------:R-:W-:Y:S02]  /*4e50*/  @!UP0 UIMAD UR6, UR9, UR42, UR5 ;  /* 0x0000002a090682a4 */ /* 0x000fe4000f8e0205 */
[----:B------:R-:W-:Y:S02]  /*4e60*/  UIMAD UR14, UR15, UR4, UR14 ;  /* 0x000000040f0e72a4 */ /* 0x000fe4000f8e020e */
[----:B------:R-:W-:Y:S01]  /*4e70*/  UIMAD UR13, UR50, UR7, UR13 ;  /* 0x00000007320d72a4 */ /* 0x000fe2000f8e020d */
[----:B------:R-:W-:Y:S02]  /*4e80*/  @!UP0 UMOV UR5, UR8 ;  /* 0x0000000800058c82 */ /* 0x000fe40008000000 */
[----:B------:R-:W-:Y:S02]  /*4e90*/  UIMAD UR14, UR5, UR15, UR14 ;  /* 0x0000000f050e72a4 */ /* 0x000fe4000f8e020e */
[----:B------:R-:W-:Y:S11]  /*4ea0*/  UIMAD UR13, UR6, UR50, UR13 ;  /* 0x00000032060d72a4 */ /* 0x000ff6000f8e020d */
[----:B------:R-:W-:Y:S01]  /*4eb0*/  @!UPT UIADD3 URZ, UPT, UPT, URZ, URZ, URZ ;  /* 0x000000fffffff290 */ /* 0x000fe2000fffe0ff */
.L_x_91:
[----:B------:R-:W3:Y:S01]  /*4ec0*/  @!UP2 LDCU.128 UR8, c[0x0][0xb10] ;  /* 0x00016200ff08a7ac */ /* 0x000ee20008000c00 */
[C---:B----4-:R-:W-:Y:S02]  /*4ed0*/  ISETP.NE.U32.AND P1, PT, R4.reuse, RZ, PT ;  /* 0x000000ff0400720c */ /* 0x050fe40003f25070 */
[----:B------:R-:W-:Y:S02]  /*4ee0*/  ISETP.NE.U32.AND P0, PT, R4, RZ, PT ;  /* 0x000000ff0400720c */ /* 0x000fe40003f05070 */
[C---:B------:R-:W-:Y:S02]  /*4ef0*/  ISETP.NE.AND.EX P1, PT, R5.reuse, RZ, PT, P1 ;  /* 0x000000ff0500720c */ /* 0x040fe40003f25310 */
[----:B------:R-:W-:Y:S01]  /*4f00*/  ISETP.NE.AND.EX P0, PT, R5, RZ, PT, P0 ;  /* 0x000000ff0500720c */ /* 0x000fe20003f05300 */
[----:B------:R-:W4:Y:S01]  /*4f10*/  @!UP2 LDCU UR5, c[0x0][0xb0c] ;  /* 0x00016180ff05a7ac */ /* 0x000f220008000800 */
[----:B------:R-:W-:Y:S01]  /*4f20*/  SHF.L.U32 R9, R15, 0x1f, RZ ;  /* 0x0000001f0f097819 */ /* 0x000fe200000006ff */
[----:B------:R-:W-:Y:S02]  /*4f30*/  USHF.L.U32 UR35, UR16, 0x7, URZ ;  /* 0x0000000710237899 */ /* 0x000fe400080006ff */
[----:B------:R-:W-:Y:S02]  /*4f40*/  USHF.L.U32 UR34, UR20, 0x7, URZ ;  /* 0x0000000714227899 */ /* 0x000fe400080006ff */
[----:B---3--:R-:W-:Y:S07]  /*4f50*/  UIMAD.WIDE.U32 UR6, UR14, UR8, URZ ;  /* 0x000000080e0672a5 */ /* 0x008fee000f8e00ff */
[----:B------:R-:W-:Y:S01]  /*4f60*/  @!UP2 UMOV UR4, UR7 ;  /* 0x000000070004ac82 */ /* 0x000fe20008000000 */
[----:B----4-:R-:W-:Y:S02]  /*4f70*/  @!UP2 UISETP.NE.AND UP0, UPT, UR5, 0x1, UPT ;  /* 0x000000010500a88c */ /* 0x010fe4000bf05270 */
[----:B------:R-:W-:Y:S02]  /*4f80*/  @!UP2 USHF.R.U32.HI UR4, URZ, UR9, UR4 ;  /* 0x00000009ff04a299 */ /* 0x000fe40008011604 */
[----:B------:R-:W-:Y:S02]  /*4f90*/  UIMAD.WIDE.U32 UR6, UR13, UR11, URZ ;  /* 0x0000000b0d0672a5 */ /* 0x000fe4000f8e00ff */
[----:B------:R-:W-:Y:S02]  /*4fa0*/  @!UP2 USEL UR8, UR14, UR4, !UP0 ;  /* 0x000000040e08a287 */ /* 0x000fe4000c000000 */
[----:B------:R-:W-:Y:S03]  /*4fb0*/  @!UP2 UISETP.NE.AND UP0, UPT, UR10, 0x1, UPT ;  /* 0x000000010a00a88c */ /* 0x000fe6000bf05270 */
[----:B------:R-:W-:Y:S02]  /*4fc0*/  @!UP2 UMOV UR6, UR7 ;  /* 0x000000070006ac82 */ /* 0x000fe40008000000 */
[----:B------:R-:W3:Y:S02]  /*4fd0*/  @!UP2 LDCU UR4, c[0x0][0xb20] ;  /* 0x00016400ff04a7ac */ /* 0x000ee40008000800 */
[----:B---3--:R-:W-:Y:S04]  /*4fe0*/  @!UP2 USHF.R.U32.HI UR6, URZ, UR4, UR6 ;  /* 0x00000004ff06a299 */ /* 0x008fe80008011606 */
[----:B------:R-:W-:Y:S04]  /*4ff0*/  @!UP2 USEL UR6, UR13, UR6, !UP0 ;  /* 0x000000060d06a287 */ /* 0x000fe8000c000000 */
[----:B------:R-:W-:Y:S02]  /*5000*/  @!UP2 UIADD3 UR4, UPT, UPT, -UR8, UR6, URZ ;  /* 0x000000060804a290 */ /* 0x000fe4000fffe1ff */
[----:B------:R-:W-:Y:S02]  /*5010*/  @!UP2 UIADD3 UR6, UPT, UPT, UR8, -UR6, URZ ;  /* 0x800000060806a290 */ /* 0x000fe4000fffe0ff */
[----:B------:R-:W-:Y:S02]  /*5020*/  @!UP2 UIMAD UR14, UR4, UR5, UR14 ;  /* 0x00000005040ea2a4 */ /* 0x000fe4000f8e020e */
[----:B------:R-:W-:Y:S01]  /*5030*/  @!UP2 UIMAD UR13, UR6, UR10, UR13 ;  /* 0x0000000a060da2a4 */ /* 0x000fe2000f8e020d */
[----:B------:R-:W-:Y:S11]  /*5040*/  BRA.U UP3, `(.L_x_92) ;  /* 0x0000000103107547 */ /* 0x000ff6000b800000 */
[----:B--2---:R-:W-:Y:S04]  /*5050*/  MOV R0, UR40 ;  /* 0x0000002800007c02 */ /* 0x004fe80008000f00 */
[----:B------:R-:W-:Y:S04]  /*5060*/  SHF.L.U32 R11, R0, 0x1f, RZ ;  /* 0x0000001f000b7819 */ /* 0x000fe800000006ff */
[----:B------:R-:W2:Y:S02]  /*5070*/  SYNCS.PHASECHK.TRANS64.TRYWAIT P2, [UR21+0x88], R11 ;  /* 0x0000880bff0075a7 */ /* 0x000ea40008041115 */
[----:B--2---:R-:W-:Y:S05]  /*5080*/  @!P2 BRA `(.L_x_93) ;  /* 0x000000540070a947 */ /* 0x004fea0003800000 */
.L_x_92:
[----:B------:R-:W-:Y:S05]  /*5090*/  @!P1 BRA `(.L_x_94) ;  /* 0x0000000000309947 */ /* 0x000fea0003800000 */
[----:B------:R-:W-:Y:S01]  /*50a0*/  ISETP.NE.U32.AND P1, PT, R2, RZ, PT ;  /* 0x000000ff0200720c */ /* 0x000fe20003f25070 */
[----:B------:R-:W3:Y:S01]  /*50b0*/  LDCU.64 UR4, c[0x0][0x358] ;  /* 0x00006b00ff0477ac */ /* 0x000ee20008000a00 */
[----:B------:R-:W-:Y:S02]  /*50c0*/  IMAD.MOV.U32 R80, RZ, RZ, 0x1 ;  /* 0x00000001ff507424 */ /* 0x000fe400078e00ff */
[----:B------:R-:W-:Y:S11]  /*50d0*/  ISETP.NE.AND.EX P1, PT, R3, RZ, PT, P1 ;  /* 0x000000ff0300720c */ /* 0x000ff60003f25310 */
[----:B------:R-:W-:Y:S02]  /*50e0*/  @!UPT UIADD3 URZ, UPT, UPT, URZ, URZ, URZ ;  /* 0x000000fffffff290 */ /* 0x000fe4000fffe0ff */
[----:B--2---:R-:W2:Y:S01]  /*50f0*/  @P1 LDC.64 R10, c[0x0][0x888] ;  /* 0x00022200ff0a1b82 */ /* 0x004ea20000000a00 */
[----:B------:R-:W-:Y:S04]  /*5100*/  @P1 IMAD R0, R4, UR36, RZ ;  /* 0x0000002404001c24 */ /* 0x000fe8000f8e02ff */
[----:B--2---:R-:W-:Y:S04]  /*5110*/  @P1 IMAD.WIDE R10, R0, 0x4, R10 ;  /* 0x00000004000a1825 */ /* 0x004fe800078e020a */
[----:B------:R-:W-:Y:S01]  /*5120*/  HFMA2 R0, -RZ, RZ, 0, 5.9604644775390625e-08 ;  /* 0x00000001ff007431 */ /* 0x000fe200000001ff */
[----:B---3-5:R3:W5:Y:S04]  /*5130*/  @P1 LDG.E R41, desc[UR4][R10.64] ;  /* 0x000000040a291981 */ /* 0x028768000c1e1900 */
[----:B------:R-:W-:Y:S01]  /*5140*/  @!P1 PRMT R80, R0, 0x7610, R80 ;  /* 0x0000761000509816 */ /* 0x000fe20000000050 */
[----:B---3--:R-:W4:Y:S06]  /*5150*/  @!P1 LDC R41, c[0x0][0x880] ;  /* 0x00022000ff299b82 */ /* 0x008f2c0000000800 */
.L_x_94:
[----:B----45:R-:W-:Y:S01]  /*5160*/  @!P0 FSETP.EQ.AND P1, PT, R41, RZ, PT ;  /* 0x000000ff2900820b */ /* 0x030fe20003f22000 */
[----:B------:R-:W-:Y:S01]  /*5170*/  @!UPT UIADD3 URZ, UPT, UPT, URZ, URZ, URZ ;  /* 0x000000fffffff290 */ /* 0x000fe2000fffe0ff */
[----:B------:R-:W-:Y:S11]  /*5180*/  @!P0 BRA `(.L_x_95) ;  /* 0x0000000000188947 */ /* 0x000ff60003800000 */
[----:B------:R-:W-:Y:S02]  /*5190*/  LOP3.LUT P0, RZ, R80, 0xff, RZ, 0xc0, !PT ;  /* 0x000000ff50ff7812 */ /* 0x000fe4000780c0ff */
[----:B------:R-:W-:Y:S04]  /*51a0*/  ISETP.NE.U32.AND P1, PT, R2, RZ, PT ;  /* 0x000000ff0200720c */ /* 0x000fe80003f25070 */
[----:B------:R-:W-:Y:S04]  /*51b0*/  ISETP.NE.AND.EX P1, PT, R3, RZ, PT, P1 ;  /* 0x000000ff0300720c */ /* 0x000fe80003f25310 */
[----:B------:R-:W-:Y:S03]  /*51c0*/  PLOP3.LUT P1, PT, P1, PT, PT, 0x8, 0x80 ;  /* 0x000000000080781c */ /* 0x000fe60000f2e170 */
[----:B------:R-:W-:Y:S11]  /*51d0*/  @P0 FSETP.EQ.AND P1, PT, R41, RZ, PT ;  /* 0x000000ff2900020b */ /* 0x000ff60003f22000 */
[----:B------:R-:W-:Y:S02]  /*51e0*/  @!UPT UIADD3 URZ, UPT, UPT, URZ, URZ, URZ ;  /* 0x000000fffffff290 */ /* 0x000fe4000fffe0ff */
.L_x_95:
[----:B------:R-:W3:Y:S01]  /*51f0*/  SYNCS.PHASECHK.TRANS64.TRYWAIT P2, [UR21+0x60], R9 ;  /* 0x00006009ff0075a7 */ /* 0x000ee20008041115 */
[----:B------:R-:W-:Y:S04]  /*5200*/  ELECT P0, URZ, PT ;  /* 0x0000000000ff782f */ /* 0x000fe80003800000 */
[----:B------:R-:W-:Y:S11]  /*5210*/  PLOP3.LUT P1, PT, P1, P0, PT, 0xf2, 0x2f ;  /* 0x00000000002f781c */ /* 0x000ff60000f21e72 */
[----:B------:R-:W-:Y:S02]  /*5220*/  @!UPT UIADD3 URZ, UPT, UPT, URZ, URZ, URZ ;  /* 0x000000fffffff290 */ /* 0x000fe4000fffe0ff */
[----:B------:R-:W-:Y:S05]  /*5230*/  @!P1 IADD3 R8, P0, PT, R16, 0x580, RZ ;  /* 0x0000058010089810 */ /* 0x000fea0007f1e0ff */
[----:B------:R-:W-:Y:S01]  /*5240*/  @!P1 IMAD.X R6, RZ, RZ, R17, P0 ;  /* 0x000000ffff069224 */ /* 0x000fe200000e0611 */
[----:B---3--:R-:W-:Y:S07]  /*5250*/  @!P2 BRA `(.L_x_96) ;  /* 0x000000540014a947 */ /* 0x008fee0003800000 */
.L_x_186:
[----:B------:R-:W-:Y:S01]  /*5260*/  @!P1 R2UR UR5, R8 ;  /* 0x00000000080592ca */ /* 0x000fe200000e0000 */
[----:B------:R-:W-:Y:S01]  /*5270*/  VOTEU.ALL UP0, P1 ;  /* 0x0000000000ff7886 */ /* 0x000fe20000800000 */
[----:B------:R-:W-:Y:S01]  /*5280*/  @!P1 R2UR UR4, R6 ;  /* 0x00000000060492ca */ /* 0x000fe200000e0000 */
[----:B--2---:R-:W-:Y:S01]  /*5290*/  @!P1 IMAD.MOV.U32 R0, RZ, RZ, 0x2000 ;  /* 0x00002000ff009424 */ /* 0x004fe200078e00ff */
[----:B------:R-:W-:Y:S01]  /*52a0*/  UMOV UR8, 0x0 ;  /* 0x0000000000087882 */ /* 0x000fe20000000000 */
[----:B------:R-:W-:Y:S01]  /*52b0*/  UMOV UR9, 0x10000000 ;  /* 0x1000000000097882 */ /* 0x000fe20000000000 */
[----:B------:R-:W-:Y:S01]  /*52c0*/  @!UP0 UIADD3 UR32, UPT, UPT, UR21, 0x200, URZ ;  /* 0x0000020015208890 */ /* 0x000fe2000fffe0ff */
[----:B------:R-:W-:Y:S01]  /*52d0*/  @!P1 IADD3 R8, P0, PT, R16, 0x580, RZ ;  /* 0x0000058010089810 */ /* 0x000fe20007f1e0ff */
[----:B------:R-:W-:Y:S01]  /*52e0*/  VOTEU.ALL UP0, P1 ;  /* 0x0000000000ff7886 */ /* 0x000fe20000800000 */
[----:B------:R-:W-:Y:S03]  /*52f0*/  UPRMT UR6, UR47, 0x654, UR33 ;  /* 0x000006542f067896 */ /* 0x000fe60008000021 */
[----:B------:R-:W-:Y:S02]  /*5300*/  @!P1 IMAD.X R6, RZ, RZ, R17, P0 ;  /* 0x000000ffff069224 */ /* 0x000fe400000e0611 */
[----:B------:R-:W-:Y:S02]  /*5310*/  IMAD.U32 R10, RZ, RZ, UR5 ;  /* 0x00000005ff0a7e24 */ /* 0x000fe4000f8e00ff */
[----:B------:R-:W-:Y:S03]  /*5320*/  IMAD.U32 R11, RZ, RZ, UR4 ;  /* 0x00000004ff0b7e24 */ /* 0x000fe6000f8e00ff */
[----:B------:R-:W-:Y:S02]  /*5330*/  @!P1 R2UR UR4, R10 ;  /* 0x000000000a0492ca */ /* 0x000fe400000e0000 */
[----:B------:R-:W-:Y:S11]  /*5340*/  @!P1 R2UR UR5, R11 ;  /* 0x000000000b0592ca */ /* 0x000ff600000e0000 */
[----:B------:R-:W-:Y:S02]  /*5350*/  @!UPT UIADD3 URZ, UPT, UPT, URZ, URZ, URZ ;  /* 0x000000fffffff290 */ /* 0x000fe4000fffe0ff */
[----:B------:R2:W-:Y:S01]  /*5360*/  @!UP0 UTMALDG.3D [UR32], [UR4], desc[UR8] ;  /* 0x00000820040085b4 */ /* 0x0005e20008011000 */
[----:B------:R2:W-:Y:S01]  /*5370*/  @!P1 SYNCS.ARRIVE.TRANS64.RED.A0TR RZ, [UR21+0x40], R0 ;  /* 0x00004000ffff99a7 */ /* 0x0005e20008300415 */
[----:B------:R-:W-:Y:S01]  /*5380*/  SYNCS.ARRIVE.TRANS64.RED.A1T0 RZ, [UR6], RZ ;  /* 0x000000ffffff79a7 */ /* 0x000fe20008100406 */
[----:B------:R-:W3:Y:S02]  /*5390*/  SYNCS.PHASECHK.TRANS64.TRYWAIT P2, [UR21+0x68], R9 ;  /* 0x00006809ff0075a7 */ /* 0x000ee40008041115 */
[----:B--23--:R-:W-:Y:S05]  /*53a0*/  @!P2 BRA `(.L_x_97) ;  /* 0x0000005000d8a947 */ /* 0x00cfea0003800000 */
.L_x_188:
        /* <DEDUP_REMOVED lines=8> */
[----:B------:R-:W-:Y:S01]  /*5430*/  @!UP0 UIADD3 UR24, UPT, UPT, UR21, 0x2200, URZ ;  /* 0x0000220015188890 */ /* 0x000fe2000fffe0ff */
[----:B------:R-:W-:Y:S01]  /*5440*/  VOTEU.ALL UP0, P1 ;  /* 0x0000000000ff7886 */ /* 0x000fe20000800000 */
[----:B------:R-:W-:Y:S01]  /*5450*/  UMOV UR27, UR35 ;  /* 0x00000023001b7c82 */ /* 0x000fe20008000000 */
[----:B------:R-:W-:Y:S02]  /*5460*/  UMOV UR28, UR36 ;  /* 0x00000024001c7c82 */ /* 0x000fe40008000000 */
[----:B------:R-:W-:Y:S01]  /*5470*/  IMAD.U32 R10, RZ, RZ, UR5 ;  /* 0x00000005ff0a7e24 */ /* 0x000fe2000f8e00ff */
[----:B------:R-:W-:Y:S01]  /*5480*/  UPRMT UR6, UR47, 0x654, UR25 ;  /* 0x000006542f067896 */ /* 0x000fe20008000019 */
[----:B------:R-:W-:Y:S02]  /*5490*/  IMAD.U32 R11, RZ, RZ, UR4 ;  /* 0x00000004ff0b7e24 */ /* 0x000fe4000f8e00ff */
[----:B------:R-:W-:Y:S01]  /*54a0*/  @!P1 IMAD.X R6, RZ, RZ, R17, P0 ;  /* 0x000000ffff069224 */ /* 0x000fe200000e0611 */
        /* <DEDUP_REMOVED lines=8> */
.L_x_190:
[----:B------:R-:W-:Y:S01]  /*5530*/  @!P1 R2UR UR5, R8 ;  /* 0x00000000080592ca */ /* 0x000fe200000e0000 */
[----:B------:R-:W-:Y:S01]  /*5540*/  VOTEU.ALL UP0, P1 ;  /* 0x0000000000ff7886 */ /* 0x000fe20000800000 */
[----:B------:R-:W-:Y:S01]  /*5550*/  @!P1 R2UR UR4, R6 ;  /* 0x00000000060492ca */ /* 0x000fe200000e0000 */
[----:B--2---:R-:W-:Y:S01]  /*5560*/  @!P1 IMAD.MOV.U32 R0, RZ, RZ, 0x2000 ;  /* 0x00002000ff009424 */ /* 0x004fe200078e00ff */
[----:B------:R-:W-:Y:S01]  /*5570*/  UMOV UR8, 0x0 ;  /* 0x0000000000087882 */ /* 0x000fe20000000000 */
[----:B------:R-:W-:Y:S01]  /*5580*/  UMOV UR9, 0x10000000 ;  /* 0x1000000000097882 */ /* 0x000fe20000000000 */
[----:B------:R-:W-:Y:S01]  /*5590*/  @!UP0 UIADD3 UR18, UPT, UPT, UR34, 0x40, URZ ;  /* 0x0000004022128890 */ /* 0x000fe2000fffe0ff */
[----:B------:R-:W-:Y:S01]  /*55a0*/  VIADD R14, R14, 0x1 ;  /* 0x000000010e0e7836 */ /* 0x000fe20000000000 */
[----:B------:R-:W-:Y:S01]  /*55b0*/  @!UP0 UIADD3 UR16, UPT, UPT, UR21, 0x4200, URZ ;  /* 0x0000420015108890 */ /* 0x000fe2000fffe0ff */
[----:B------:R-:W-:Y:S01]  /*55c0*/  VOTEU.ALL UP0, P1 ;  /* 0x0000000000ff7886 */ /* 0x000fe20000800000 */
[----:B------:R-:W-:Y:S01]  /*55d0*/  UMOV UR19, UR35 ;  /* 0x0000002300137c82 */ /* 0x000fe20008000000 */
[----:B------:R-:W-:Y:S02]  /*55e0*/  UMOV UR20, UR36 ;  /* 0x0000002400147c82 */ /* 0x000fe40008000000 */
[----:B------:R-:W-:Y:S01]  /*55f0*/  IMAD.U32 R10, RZ, RZ, UR5 ;  /* 0x00000005ff0a7e24 */ /* 0x000fe2000f8e00ff */
[----:B------:R-:W-:Y:S01]  /*5600*/  UPRMT UR6, UR47, 0x654, UR17 ;  /* 0x000006542f067896 */ /* 0x000fe20008000011 */
        /* <DEDUP_REMOVED lines=9> */
.L_x_192:
[----:B------:R-:W-:Y:S01]  /*56a0*/  @!P1 IADD3 R6, P0, PT, R16, 0x580, RZ ;  /* 0x0000058010069810 */ /* 0x000fe20007f1e0ff */
[----:B------:R-:W-:Y:S01]  /*56b0*/  VOTEU.ALL UP0, P1 ;  /* 0x0000000000ff7886 */ /* 0x000fe20000800000 */
[----:B------:R-:W-:Y:S01]  /*56c0*/  UMOV UR6, 0x0 ;  /* 0x0000000000067882 */ /* 0x000fe20000000000 */
[----:B------:R-:W-:Y:S01]  /*56d0*/  UMOV UR7, 0x10000000 ;  /* 0x1000000000077882 */ /* 0x000fe20000000000 */
[----:B------:R-:W-:Y:S01]  /*56e0*/  @!P1 R2UR UR5, R6 ;  /* 0x00000000060592ca */ /* 0x000fe200000e0000 */
[----:B--2---:R-:W-:Y:S01]  /*56f0*/  @!P1 IMAD.X R0, RZ, RZ, R17, P0 ;  /* 0x000000ffff009224 */ /* 0x004fe200000e0611 */
[----:B------:R-:W-:Y:S01]  /*5700*/  @!UP0 UIADD3 UR10, UPT, UPT, UR34, 0x60, URZ ;  /* 0x00000060220a8890 */ /* 0x000fe2000fffe0ff */
[----:B------:R-:W-:Y:S01]  /*5710*/  R2UR UR16, R82 ;  /* 0x00000000521072ca */ /* 0x000fe200000e0000 */
[----:B------:R-:W-:Y:S01]  /*5720*/  @!UP0 UIADD3 UR8, UPT, UPT, UR21, 0x6200, URZ ;  /* 0x0000620015088890 */ /* 0x000fe2000fffe0ff */
[----:B------:R-:W-:Y:S01]  /*5730*/  ISETP.NE.AND P0, PT, R14, 0x2, PT ;  /* 0x000000020e00780c */ /* 0x000fe20003f05270 */
[----:B------:R-:W-:Y:S01]  /*5740*/  @!UP0 UIADD3 UR9, UPT, UPT, UR21, 0x58, URZ ;  /* 0x0000005815098890 */ /* 0x000fe2000fffe0ff */
[----:B------:R-:W-:Y:S01]  /*5750*/  @!P1 R2UR UR4, R0 ;  /* 0x00000000000492ca */ /* 0x000fe200000e0000 */
[----:B------:R-:W-:Y:S01]  /*5760*/  VOTEU.ALL UP0, P1 ;  /* 0x0000000000ff7886 */ /* 0x000fe20000800000 */
[----:B------:R-:W-:Y:S01]  /*5770*/  UMOV UR11, UR35 ;  /* 0x00000023000b7c82 */ /* 0x000fe20008000000 */
[----:B------:R-:W-:Y:S01]  /*5780*/  UMOV UR12, UR36 ;  /* 0x00000024000c7c82 */ /* 0x000fe20008000000 */
[----:B------:R-:W-:Y:S01]  /*5790*/  SEL R0, RZ, 0x1, P0 ;  /* 0x00000001ff007807 */ /* 0x000fe20000000000 */
[----:B------:R-:W-:Y:S01]  /*57a0*/  UIADD3 UR20, UPT, UPT, UR13, UR63, URZ ;  /* 0x0000003f0d147290 */ /* 0x000fe2000fffe0ff */
[----:B------:R-:W-:Y:S01]  /*57b0*/  IMAD.U32 R8, RZ, RZ, UR5 ;  /* 0x00000005ff087e24 */ /* 0x000fe2000f8e00ff */
[----:B------:R-:W-:Y:S01]  /*57c0*/  LOP3.LUT R15, R15, 0x1, RZ, 0x3c, !PT ;  /* 0x000000010f0f7812 */ /* 0x000fe200078e3cff */
[----:B------:R-:W-:Y:S01]  /*57d0*/  UPLOP3.LUT UP3, UPT, UPT, UPT, UPT, 0x80, 0x8 ;  /* 0x000000000008789c */ /* 0x000fe20003f6f070 */
[----:B------:R-:W-:Y:S01]  /*57e0*/  LOP3.LUT R13, R13, R0, RZ, 0x3c, !PT ;  /* 0x000000000d0d7212 */ /* 0x000fe200078e3cff */
[----:B------:R-:W-:Y:S01]  /*57f0*/  UIADD3 UR16, UPT, UPT, UR14, UR16, URZ ;  /* 0x000000100e107290 */ /* 0x000fe2000fffe0ff */
[----:B------:R-:W-:Y:S01]  /*5800*/  SEL R14, R14, RZ, P0 ;  /* 0x000000ff0e0e7207 */ /* 0x000fe20000000000 */
[----:B------:R-:W-:Y:S01]  /*5810*/  UMOV UR36, UR29 ;  /* 0x0000001d00247c82 */ /* 0x000fe20008000000 */
[----:B------:R-:W-:Y:S01]  /*5820*/  IMAD.U32 R9, RZ, RZ, UR4 ;  /* 0x00000004ff097e24 */ /* 0x000fe2000f8e00ff */
[----:B------:R-:W-:Y:S04]  /*5830*/  @!P1 R2UR UR4, R8 ;  /* 0x00000000080492ca */ /* 0x000fe800000e0000 */
[----:B------:R-:W-:Y:S11]  /*5840*/  @!P1 R2UR UR5, R9 ;  /* 0x00000000090592ca */ /* 0x000ff600000e0000 */
[----:B------:R-:W-:Y:S02]  /*5850*/  @!UPT UIADD3 URZ, UPT, UPT, URZ, URZ, URZ ;  /* 0x000000fffffff290 */ /* 0x000fe4000fffe0ff */
[----:B------:R2:W-:Y:S01]  /*5860*/  @!UP0 UTMALDG.3D [UR8], [UR4], desc[UR6] ;  /* 0x00000608040085b4 */ /* 0x0005e20008011000 */
[----:B------:R2:W-:Y:S01]  /*5870*/  @!P1 SYNCS.ARRIVE.TRANS64.RED.A0TR RZ, [UR21+0x58], R7 ;  /* 0x00005807ffff99a7 */ /* 0x0005e20008300415 */
[----:B------:R-:W-:Y:S01]  /*5880*/  SYNCS.ARRIVE.TRANS64.RED.A1T0 RZ, [UR37], RZ ;  /* 0x000000ffffff79a7 */ /* 0x000fe20008100425 */
[----:B------:R-:W-:Y:S05]  /*5890*/  BRA.U UP1, `(.L_x_100) ;  /* 0xfffffff101687547 */ /* 0x000fea000b83ffff */
[----:B------:R-:W-:-:S04]  /*58a0*/  SHF.L.U32 R3, R15, 0x1f, RZ ;  /* 0x0000001f0f037819 */ /* 0x000fc800000006ff */
[----:B------:R-:W3:Y:S02]  /*58b0*/  SYNCS.PHASECHK.TRANS64.TRYWAIT P0, [UR21+0x60], R3 ;  /* 0x00006003ff0075a7 */ /* 0x000ee40008001115 */
[----:B---3--:R-:W-:Y:S05]  /*58c0*/  @!P0 BRA `(.L_x_101) ;  /* 0x0000004c00d88947 */ /* 0x008fea0003800000 */
.L_x_194:
[----:B------:R-:W4:Y:S02]  /*58d0*/  SYNCS.PHASECHK.TRANS64.TRYWAIT P0, [UR21+0x68], R3 ;  /* 0x00006803ff0075a7 */ /* 0x000f240008001115 */
[----:B----4-:R-:W-:Y:S05]  /*58e0*/  @!P0 BRA `(.L_x_102) ;  /* 0x0000004c00e88947 */ /* 0x010fea0003800000 */
.L_x_196:
[----:B------:R-:W4:Y:S02]  /*58f0*/  SYNCS.PHASECHK.TRANS64.TRYWAIT P0, [UR21+0x70], R3 ;  /* 0x00007003ff0075a7 */ /* 0x000f240008001115 */
[----:B----4-:R-:W-:Y:S05]  /*5900*/  @!P0 BRA `(.L_x_103) ;  /* 0x0000004c00f88947 */ /* 0x010fea0003800000 */
.L_x_198:
[----:B---3--:R-:W-:-:S07]  /*5910*/  MOV R0, UR21 ;  /* 0x0000001500007c02 */ /* 0x008fce0008000f00 */
.L_x_104:
[----:B---3--:R-:W-:-:S04]  /*5920*/  SHF.L.U32 R3, R15, 0x1f, RZ ;  /* 0x0000001f0f037819 */ /* 0x008fc800000006ff */
[----:B------:R3:W4:Y:S03]  /*5930*/  SYNCS.PHASECHK.TRANS64.TRYWAIT P0, [R0+URZ+0x78], R3 ;  /* 0x00007803000075a7 */ /* 0x00072600080011ff */
[----:B----4-:R-:W-:Y:S05]  /*5940*/  @!P0 NANOSLEEP.SYNCS 0x989680 ;  /* 0x009896800000895d */ /* 0x010fea0003900000 */
[----:B------:R-:W4:Y:S02]  /*5950*/  @!P0 SYNCS.PHASECHK.TRANS64 P0, [R0+URZ+0x78], R3 ;  /* 0x00007803000085a7 */ /* 0x000f2400080010ff */
[----:B-12-4-:R-:W-:Y:S05]  /*5960*/  @P0 EXIT ;  /* 0x000000000000094d */ /* 0x016fea0003800000 */
[----:B------:R-:W-:Y:S05]  /*5970*/  BRA `(.L_x_104) ;  /* 0xfffffffc00e87947 */ /* 0x000fea000383ffff */
.L_x_89:
[----:B------:R-:W-:-:S06]  /*5980*/  UISETP.GE.AND UP0, UPT, UR18, 0x4, UPT ;  /* 0x000000041200788c */ /* 0x000fcc000bf06270 */
[----:B------:R-:W-:-:S13]  /*5990*/  PLOP3.LUT P0, PT, PT, PT, UP0, 0x80, 0x8 ;  /* 0x000000000008781c */ /* 0x000fda0003f0f008 */
[----:B------:R-:W-:Y:S05]  /*59a0*/  @!P0 EXIT ;  /* 0x000000000000894d */ /* 0x000fea0003800000 */
[----:B------:R-:W-:Y:S01]  /*59b0*/  BAR.SYNC.DEFER_BLOCKING 0x6, 0xa0 ;  /* 0x0182800000007b1d */ /* 0x000fe20000010000 */
[C---:B------:R-:W-:Y:S01]  /*59c0*/  IMAD.SHL.U32 R2, R94.reuse, 0x20, RZ ;  /* 0x000000205e027824 */ /* 0x040fe200078e00ff */
[C---:B------:R-:W-:Y:S01]  /*59d0*/  SHF.L.U32 R37, R94.reuse, 0x10, RZ ;  /* 0x000000105e257819 */ /* 0x040fe200000006ff */
[C---:B------:R-:W-:Y:S01]  /*59e0*/  IMAD.SHL.U32 R93, R94.reuse, 0x4, RZ ;  /* 0x000000045e5d7824 */ /* 0x040fe200078e00ff */
[----:B------:R-:W-:Y:S01]  /*59f0*/  LOP3.LUT R95, R94, 0x60, RZ, 0xc0, !PT ;  /* 0x000000605e5f7812 */ /* 0x000fe200078ec0ff */
[----:B------:R-:W-:Y:S01]  /*5a00*/  HFMA2 R86, -RZ, RZ, 0, 0 ;  /* 0x00000000ff567431 */ /* 0x000fe200000001ff */
[----:B------:R-:W-:Y:S02]  /*5a10*/  UMOV UR44, 0x400 ;  /* 0x00000400002c7882 */ /* 0x000fe40000000000 */
[----:B------:R-:W1:Y:S01]  /*5a20*/  LDC.64 R78, c[0x0][0x8b0] ;  /* 0x00022c00ff4e7b82 */ /* 0x000e620000000a00 */
[----:B------:R-:W-:Y:S01]  /*5a30*/  ULEA UR44, UR47, UR44, 0x18 ;  /* 0x0000002c2f2c7291 */ /* 0x000fe2000f8ec0ff */
[----:B------:R-:W-:Y:S01]  /*5a40*/  LOP3.LUT R6, R2, 0xc0, RZ, 0xc0, !PT ;  /* 0x000000c002067812 */ /* 0x000fe200078ec0ff */
[----:B------:R-:W2:Y:S01]  /*5a50*/  LDCU.64 UR6, c[0x0][0x890] ;  /* 0x00011200ff0677ac */ /* 0x000ea20008000a00 */
[----:B------:R-:W-:Y:S01]  /*5a60*/  LOP3.LUT R92, R94, 0x2, RZ, 0xc0, !PT ;  /* 0x000000025e5c7812 */ /* 0x000fe200078ec0ff */
[----:B------:R-:W-:Y:S01]  /*5a70*/  IMAD.MOV.U32 R90, RZ, RZ, 0x1 ;  /* 0x00000001ff5a7424 */ /* 0x000fe200078e00ff */
[----:B------:R-:W-:Y:S01]  /*5a80*/  LOP3.LUT R93, R6, 0x18, R93, 0xf8, !PT ;  /* 0x00000018065d7812 */ /* 0x000fe200078ef85d */
[----:B------:R-:W-:Y:S01]  /*5a90*/  UIADD3 UR4, UPT, UPT, UR44, 0x200, URZ ;  /* 0x000002002c047890 */ /* 0x000fe2000fffe0ff */
[----:B------:R-:W3:Y:S01]  /*5aa0*/  LDC.64 R76, c[0x0][0x8a8] ;  /* 0x00022a00ff4c7b82 */ /* 0x000ee20000000a00 */
[----:B------:R-:W-:Y:S01]  /*5ab0*/  LOP3.LUT R37, R37, 0x600000, RZ, 0xc0, !PT ;  /* 0x0060000025257812 */ /* 0x000fe200078ec0ff */
[----:B------:R-:W-:Y:S01]  /*5ac0*/  IMAD.MOV.U32 R36, RZ, RZ, RZ ;  /* 0x000000ffff247224 */ /* 0x000fe200078e00ff */
[----:B------:R-:W-:-:S02]  /*5ad0*/  LOP3.LUT R93, R93, 0xf20, R2, 0xf8, !PT ;  /* 0x00000f205d5d7812 */ /* 0x000fc400078ef802 */
[----:B------:R-:W-:Y:S01]  /*5ae0*/  CS2R R88, SRZ ;  /* 0x0000000000587805 */ /* 0x000fe2000001ff00 */
[----:B------:R-:W-:Y:S01]  /*5af0*/  IMAD.U32 R84, RZ, RZ, UR4 ;  /* 0x00000004ff547e24 */ /* 0x000fe2000f8e00ff */
[----:B------:R-:W-:Y:S01]  /*5b00*/  LOP3.LUT R94, R94, 0x4, RZ, 0xc0, !PT ;  /* 0x000000045e5e7812 */ /* 0x000fe200078ec0ff */
[----:B------:R-:W4:Y:S01]  /*5b10*/  LDCU UR60, c[0x0][0x370] ;  /* 0x00006e00ff3c77ac */ /* 0x000f220008000800 */
[----:B------:R-:W4:Y:S02]  /*5b20*/  LDS R0, [UR44+0x140] ;  /* 0x0001402cff007984 */ /* 0x000f240008000800 */
[----:B------:R-:W-:Y:S01]  /*5b30*/  LEA R93, R93, R84, 0x1 ;  /* 0x000000545d5d7211 */ /* 0x000fe200078e08ff */
[----:B------:R-:W1:Y:S01]  /*5b40*/  LDCU UR43, c[0x0][0xb0c] ;  /* 0x00016180ff2b77ac */ /* 0x000e620008000800 */
[----:B--2---:R-:W-:Y:S01]  /*5b50*/  IMAD.U32 R97, RZ, RZ, UR6 ;  /* 0x00000006ff617e24 */ /* 0x004fe2000f8e00ff */
[----:B------:R-:W-:Y:S02]  /*5b60*/  MOV R96, UR7 ;  /* 0x0000000700607c02 */ /* 0x000fe40008000f00 */
[--C-:B------:R-:W-:Y:S01]  /*5b70*/  IMAD R92, R92, -0x10, R93.reuse ;  /* 0xfffffff05c5c7824 */ /* 0x100fe200078e025d */
[----:B------:R-:W2:Y:S01]  /*5b80*/  LDCU UR39, c[0x0][0xb30] ;  /* 0x00016600ff2777ac */ /* 0x000ea20008000800 */
[----:B------:R-:W-:Y:S01]  /*5b90*/  IMAD R91, R94, -0x10, R93 ;  /* 0xfffffff05e5b7824 */ /* 0x000fe200078e025d */
[----:B------:R-:W1:Y:S01]  /*5ba0*/  LDCU.64 UR54, c[0x0][0x888] ;  /* 0x00011100ff3677ac */ /* 0x000e620008000a00 */
[----:B------:R-:W1:Y:S01]  /*5bb0*/  LDCU.64 UR40, c[0x0][0xb28] ;  /* 0x00016500ff2877ac */ /* 0x000e620008000a00 */
[----:B------:R-:W1:Y:S01]  /*5bc0*/  LDCU.128 UR56, c[0x0][0xb10] ;  /* 0x00016200ff3877ac */ /* 0x000e620008000c00 */
[----:B------:R-:W1:Y:S01]  /*5bd0*/  LDCU UR53, c[0x0][0x374] ;  /* 0x00006e80ff3577ac */ /* 0x000e620008000800 */
[----:B------:R-:W-:Y:S01]  /*5be0*/  UMOV UR52, URZ ;  /* 0x000000ff00347c82 */ /* 0x000fe20008000000 */
[----:B------:R-:W-:Y:S01]  /*5bf0*/  UMOV UR46, URZ ;  /* 0x000000ff002e7c82 */ /* 0x000fe20008000000 */
[----:B-1234-:R-:W-:-:S07]  /*5c00*/  IMAD.IADD R37, R0, 0x1, R37 ;  /* 0x0000000100257824 */ /* 0x01efce00078e0225 */
.L_x_148:
[----:B------:R-:W-:Y:S02]  /*5c10*/  LEA R3, R86, UR44, 0x3 ;  /* 0x0000002c56037c11 */ /* 0x000fe4000f8e18ff */
[----:B------:R-:W-:Y:S02]  /*5c20*/  SHF.L.U32 R0, R88, 0x1f, RZ ;  /* 0x0000001f58007819 */ /* 0x000fe400000006ff */
[----:B------:R-:W-:Y:S02]  /*5c30*/  LEA R5, R86, UR44, 0x4 ;  /* 0x0000002c56057c11 */ /* 0x000fe4000f8e20ff */
[----:B-1----:R-:W1:Y:S02]  /*5c40*/  SYNCS.PHASECHK.TRANS64.TRYWAIT P0, [R3+URZ+0x90], R0 ;  /* 0x00009000030075a7 */ /* 0x002e6400080011ff */
[----:B-12---:R-:W-:Y:S05]  /*5c50*/  @!P0 BRA `(.L_x_105) ;  /* 0x0000004c003c8947 */ /* 0x006fea0003800000 */
.L_x_199:
[----:B------:R-:W2:Y:S01]  /*5c60*/  LDS.128 R4, [R5+0x120] ;  /* 0x0001200005047984 */ /* 0x000ea20000000c00 */
        /* <DEDUP_REMOVED lines=10> */
[----:B------:R-:W-:Y:S01]  /*5d10*/  PLOP3.LUT P0, PT, PT, PT, UP1, 0x80, 0x8 ;  /* 0x000000000008781c */ /* 0x000fe20003f0f018 */
[----:B------:R-:W-:Y:S11]  /*5d20*/  UP2UR UR62, UPR, URZ, 0x2 ;  /* 0x00000002ff3e7883 */ /* 0x000ff60008000000 */
[----:B------:R-:W-:Y:S01]  /*5d30*/  @!UPT UIADD3 URZ, UPT, UPT, URZ, URZ, URZ ;  /* 0x000000fffffff290 */ /* 0x000fe2000fffe0ff */
[----:B-1----:R-:W-:Y:S02]  /*5d40*/  @P0 SHF.R.U32.HI R0, RZ, 0x10, R5 ;  /* 0x00000010ff000819 */ /* 0x002fe40000011605 */
        /* <DEDUP_REMOVED lines=12> */
[----:B------:R-:W2:Y:S01]  /*5e10*/  LDCU UR12, c[0x0][0xb20] ;  /* 0x00016400ff0c77ac */ /* 0x000ea20008000800 */
[----:B------:R-:W-:Y:S02]  /*5e20*/  UIMAD.WIDE.U32 UR4, UR53, UR59, URZ ;  /* 0x0000003b350472a5 */ /* 0x000fe4000f8e00ff */
[----:B------:R-:W-:Y:S02]  /*5e30*/  UIMAD.WIDE.U32 UR6, UR60, UR56, URZ ;  /* 0x000000383c0672a5 */ /* 0x000fe4000f8e00ff */
[----:B------:R-:W-:Y:S02]  /*5e40*/  UISETP.NE.AND UP0, UPT, UR58, 0x1, UPT ;  /* 0x000000013a00788c */ /* 0x000fe4000bf05270 */
[----:B------:R-:W-:Y:S02]  /*5e50*/  UIMAD.WIDE.U32 UR8, UR37, UR59, URZ ;  /* 0x0000003b250872a5 */ /* 0x000fe4000f8e00ff */
[----:B------:R-:W-:Y:S02]  /*5e60*/  UIMAD.WIDE.U32 UR10, UR38, UR56, URZ ;  /* 0x00000038260a72a5 */ /* 0x000fe4000f8e00ff */
[----:B------:R-:W-:Y:S02]  /*5e70*/  UISETP.NE.AND UP1, UPT, UR43, 0x1, UPT ;  /* 0x000000012b00788c */ /* 0x000fe4000bf25270 */
[----:B------:R-:W-:Y:S01]  /*5e80*/  UISETP.NE.AND UP2, UPT, UR42, 0x1, UPT ;  /* 0x000000012a00788c */ /* 0x000fe2000bf45270 */
[----:B------:R-:W-:Y:S02]  /*5e90*/  UMOV UR4, UR5 ;  /* 0x0000000500047c82 */ /* 0x000fe40008000000 */
[----:B--2---:R-:W-:Y:S03]  /*5ea0*/  USHF.R.U32.HI UR5, URZ, UR12, UR4 ;  /* 0x0000000cff057299 */ /* 0x004fe60008011604 */
[----:B------:R-:W-:Y:S02]  /*5eb0*/  UMOV UR4, UR7 ;  /* 0x0000000700047c82 */ /* 0x000fe40008000000 */
[----:B------:R-:W-:Y:S02]  /*5ec0*/  USHF.R.U32.HI UR7, URZ, UR57, UR4 ;  /* 0x00000039ff077299 */ /* 0x000fe40008011604 */
[----:B------:R-:W-:Y:S02]  /*5ed0*/  USEL UR4, UR53, UR5, !UP0 ;  /* 0x0000000535047287 */ /* 0x000fe4000c000000 */
[----:B------:R-:W-:Y:S01]  /*5ee0*/  USEL UR7, UR60, UR7, !UP1 ;  /* 0x000000073c077287 */ /* 0x000fe2000c800000 */
[----:B------:R-:W-:Y:S01]  /*5ef0*/  UMOV UR5, UR9 ;  /* 0x0000000900057c82 */ /* 0x000fe20008000000 */
[----:B------:R-:W-:Y:S02]  /*5f00*/  UIMAD.WIDE.U32 UR8, UR4, UR40, URZ ;  /* 0x00000028040872a5 */ /* 0x000fe4000f8e00ff */
[----:B------:R-:W-:Y:S03]  /*5f10*/  USHF.R.U32.HI UR6, URZ, UR12, UR5 ;  /* 0x0000000cff067299 */ /* 0x000fe60008011605 */
[----:B------:R-:W-:Y:S01]  /*5f20*/  UMOV UR5, UR11 ;  /* 0x0000000b00057c82 */ /* 0x000fe20008000000 */
[----:B------:R-:W-:Y:S02]  /*5f30*/  UIMAD.WIDE.U32 UR10, UR7, UR40, URZ ;  /* 0x00000028070a72a5 */ /* 0x000fe4000f8e00ff */
[----:B------:R-:W-:Y:S02]  /*5f40*/  USHF.R.U32.HI UR12, URZ, UR57, UR5 ;  /* 0x00000039ff0c7299 */ /* 0x000fe40008011605 */
[----:B------:R-:W-:Y:S01]  /*5f50*/  USEL UR6, UR37, UR6, !UP0 ;  /* 0x0000000625067287 */ /* 0x000fe2000c000000 */
[----:B------:R-:W-:Y:S02]  /*5f60*/  UMOV UR5, UR9 ;  /* 0x0000000900057c82 */ /* 0x000fe40008000000 */
[----:B------:R-:W-:Y:S01]  /*5f70*/  UMOV UR10, UR11 ;  /* 0x0000000b000a7c82 */ /* 0x000fe20008000000 */
[----:B------:R-:W-:Y:S02]  /*5f80*/  @UP2 USHF.R.U32.HI UR4, URZ, UR41, UR5 ;  /* 0x00000029ff042299 */ /* 0x000fe40008011605 */
[----:B------:R-:W-:Y:S02]  /*5f90*/  @UP2 USHF.R.U32.HI UR7, URZ, UR41, UR10 ;  /* 0x00000029ff072299 */ /* 0x000fe4000801160a */
[----:B------:R-:W-:Y:S02]  /*5fa0*/  UIMAD UR4, UR42, UR4, URZ ;  /* 0x000000042a0472a4 */ /* 0x000fe4000f8e02ff */
        /* <DEDUP_REMOVED lines=8> */
[----:B------:R-:W-:Y:S02]  /*6030*/  USEL UR11, UR6, UR4, !UP2 ;  /* 0x00000004060b7287 */ /* 0x000fe4000d000000 */
[----:B------:R-:W-:Y:S02]  /*6040*/  UIADD3 UR8, UPT, UPT, -UR5, URZ, URZ ;  /* 0x000000ff05087290 */ /* 0x000fe4000fffe1ff */
[----:B------:R-:W-:Y:S01]  /*6050*/  UIADD3 UR10, UPT, UPT, -UR11, URZ, URZ ;  /* 0x000000ff0b0a7290 */ /* 0x000fe2000fffe1ff */
[----:B------:R-:W-:Y:S01]  /*6060*/  @!UP0 UMOV UR4, UR9 ;  /* 0x0000000900048c82 */ /* 0x000fe20008000000 */
[----:B------:R-:W-:Y:S02]  /*6070*/  UIADD3 UR9, UPT, UPT, -UR6, URZ, URZ ;  /* 0x000000ff06097290 */ /* 0x000fe4000fffe1ff */
[----:B------:R-:W-:Y:S02]  /*6080*/  @!UP0 USHF.R.U32.HI UR4, URZ, UR41, UR4 ;  /* 0x00000029ff048299 */ /* 0x000fe40008011604 */
[----:B------:R-:W-:Y:S02]  /*6090*/  UIMAD UR10, UR42, UR10, UR6 ;  /* 0x0000000a2a0a72a4 */ /* 0x000fe4000f8e0206 */
[----:B------:R-:W-:Y:S04]  /*60a0*/  @!UP0 USEL UR4, UR5, UR4, !UP2 ;  /* 0x0000000405048287 */ /* 0x000fe8000d000000 */
[----:B------:R-:W-:Y:S02]  /*60b0*/  @!UP0 UIMAD UR10, UR7, UR10, UR4 ;  /* 0x0000000a070a82a4 */ /* 0x000fe4000f8e0204 */
[----:B------:R-:W-:Y:S02]  /*60c0*/  @!UP0 UIADD3 UR11, UPT, UPT, UR11, -UR4, URZ ;  /* 0x800000040b0b8290 */ /* 0x000fe4000fffe0ff */
[----:B------:R-:W-:Y:S02]  /*60d0*/  UIMAD UR7, UR43, UR8, UR38 ;  /* 0x000000082b0772a4 */ /* 0x000fe4000f8e0226 */
[----:B------:R-:W-:Y:S02]  /*60e0*/  @!UP0 UIMAD UR6, UR11, UR42, UR5 ;  /* 0x0000002a0b0682a4 */ /* 0x000fe4000f8e0205 */
[----:B------:R-:W-:Y:S01]  /*60f0*/  UIMAD UR4, UR58, UR9, UR37 ;  /* 0x000000093a0472a4 */ /* 0x000fe2000f8e0225 */
[----:B------:R-:W-:Y:S02]  /*6100*/  @!UP0 UMOV UR5, UR10 ;  /* 0x0000000a00058c82 */ /* 0x000fe40008000000 */
[----:B------:R-:W-:Y:S02]  /*6110*/  UIMAD UR38, UR5, UR43, UR7 ;  /* 0x0000002b052672a4 */ /* 0x000fe4000f8e0207 */
[----:B------:R-:W-:Y:S11]  /*6120*/  UIMAD UR37, UR6, UR58, UR4 ;  /* 0x0000003a062572a4 */ /* 0x000ff6000f8e0204 */
[----:B------:R-:W-:Y:S01]  /*6130*/  @!UPT UIADD3 URZ, UPT, UPT, URZ, URZ, URZ ;  /* 0x000000fffffff290 */ /* 0x000fe2000fffe0ff */
.L_x_106:
[----:B------:R-:W-:Y:S01]  /*6140*/  UISETP.NE.AND UP0, UPT, UR39, 0x1, UPT ;  /* 0x000000012700788c */ /* 0x000fe2000bf05270 */
[----:B------:R-:W-:Y:S01]  /*6150*/  LOP3.LUT P0, RZ, R84, 0x1b0, RZ, 0xc0, !PT ;  /* 0x000001b054ff7812 */ /* 0x000fe2000780c0ff */
[----:B------:R-:W-:Y:S01]  /*6160*/  USHF.L.U32 UR50, UR16, 0x7, URZ ;  /* 0x0000000710327899 */ /* 0x000fe200080006ff */
[----:B------:R-:W-:Y:S01]  /*6170*/  BSSY.RECONVERGENT B6, `(.L_x_107) ;  /* 0x0000034000067945 */ /* 0x000fe20003800200 */
[----:B------:R-:W-:Y:S01]  /*6180*/  USHF.L.U32 UR49, UR20, 0x7, URZ ;  /* 0x0000000714317899 */ /* 0x000fe200080006ff */
[----:B------:R-:W-:Y:S06]  /*6190*/  IADD3 R86, PT, PT, R86, 0x1, RZ ;  /* 0x0000000156567810 */ /* 0x000fec0007ffe0ff */
[----:B------:R-:W2:Y:S01]  /*61a0*/  @!UP0 LDCU.128 UR12, c[0x0][0xb10] ;  /* 0x00016200ff0c87ac */ /* 0x000ea20008000c00 */
[----:B------:R-:W3:Y:S01]  /*61b0*/  @!UP0 LDCU UR5, c[0x0][0xb0c] ;  /* 0x00016180ff0587ac */ /* 0x000ee20008000800 */
[----:B------:R-:W4:Y:S01]  /*61c0*/  @!UP0 LDCU UR10, c[0x0][0xb20] ;  /* 0x00016400ff0a87ac */ /* 0x000f220008000800 */
[----:B--2---:R-:W-:Y:S02]  /*61d0*/  UIMAD.WIDE.U32 UR8, UR38, UR12, URZ ;  /* 0x0000000c260872a5 */ /* 0x004fe4000f8e00ff */
[----:B------:R-:W-:Y:S02]  /*61e0*/  UIMAD.WIDE.U32 UR6, UR37, UR15, URZ ;  /* 0x0000000f250672a5 */ /* 0x000fe4000f8e00ff */
[----:B------:R-:W-:Y:S03]  /*61f0*/  @!UP0 UISETP.NE.AND UP1, UPT, UR14, 0x1, UPT ;  /* 0x000000010e00888c */ /* 0x000fe6000bf25270 */
[----:B------:R-:W-:Y:S01]  /*6200*/  @!UP0 UMOV UR4, UR9 ;  /* 0x0000000900048c82 */ /* 0x000fe20008000000 */
[----:B---3--:R-:W-:Y:S02]  /*6210*/  @!UP0 UISETP.NE.AND UP2, UPT, UR5, 0x1, UPT ;  /* 0x000000010500888c */ /* 0x008fe4000bf45270 */
[----:B------:R-:W-:Y:S01]  /*6220*/  @!UP0 USHF.R.U32.HI UR4, URZ, UR13, UR4 ;  /* 0x0000000dff048299 */ /* 0x000fe20008011604 */
[----:B------:R-:W-:Y:S02]  /*6230*/  @!UP0 UMOV UR6, UR7 ;  /* 0x0000000700068c82 */ /* 0x000fe40008000000 */
[----:B----4-:R-:W-:Y:S02]  /*6240*/  @!UP0 USHF.R.U32.HI UR6, URZ, UR10, UR6 ;  /* 0x0000000aff068299 */ /* 0x010fe40008011606 */
[----:B------:R-:W-:Y:S02]  /*6250*/  @!UP0 USEL UR7, UR38, UR4, !UP2 ;  /* 0x0000000426078287 */ /* 0x000fe4000d000000 */
[----:B------:R-:W-:Y:S04]  /*6260*/  @!UP0 USEL UR6, UR37, UR6, !UP1 ;  /* 0x0000000625068287 */ /* 0x000fe8000c800000 */
[----:B------:R-:W-:Y:S02]  /*6270*/  @!UP0 UIADD3 UR4, UPT, UPT, -UR7, UR6, URZ ;  /* 0x0000000607048290 */ /* 0x000fe4000fffe1ff */
[----:B------:R-:W-:Y:S02]  /*6280*/  @!UP0 UIADD3 UR6, UPT, UPT, UR7, -UR6, URZ ;  /* 0x8000000607068290 */ /* 0x000fe4000fffe0ff */
[----:B------:R-:W-:Y:S02]  /*6290*/  @!UP0 UIMAD UR38, UR4, UR5, UR38 ;  /* 0x00000005042682a4 */ /* 0x000fe4000f8e0226 */
[----:B------:R-:W-:Y:S01]  /*62a0*/  @!UP0 UIMAD UR37, UR6, UR14, UR37 ;  /* 0x0000000e062582a4 */ /* 0x000fe2000f8e0225 */
[----:B------:R-:W-:Y:S11]  /*62b0*/  @!P0 BRA `(.L_x_108) ;  /* 0x00000000007c8947 */ /* 0x000ff60003800000 */
[----:B------:R-:W2:Y:S01]  /*62c0*/  LDCU.64 UR8, c[0x4][0x80] ;  /* 0x01001000ff0877ac */ /* 0x000ea20008000a00 */
[----:B------:R-:W-:Y:S01]  /*62d0*/  MOV R2, 0x0 ;  /* 0x0000000000027802 */ /* 0x000fe20000000f00 */
[----:B------:R-:W-:Y:S02]  /*62e0*/  HFMA2 R12, -RZ, RZ, 0, 5.9604644775390625e-08 ;  /* 0x00000001ff0c7431 */ /* 0x000fe400000001ff */
[----:B------:R-:W-:Y:S01]  /*62f0*/  IMAD.MOV.U32 R8, RZ, RZ, 0x70 ;  /* 0x00000070ff087424 */ /* 0x000fe200078e00ff */
[----:B------:R3:W4:Y:S01]  /*6300*/  LDC.64 R14, c[0x4][R2] ;  /* 0x01000000020e7b82 */ /* 0x0007220000000a00 */
[----:B------:R-:W1:Y:S01]  /*6310*/  LDCU.64 UR6, c[0x4][0x88] ;  /* 0x01001100ff0677ac */ /* 0x000e620008000a00 */
[----:B------:R-:W-:Y:S01]  /*6320*/  IMAD.MOV.U32 R13, RZ, RZ, RZ ;  /* 0x000000ffff0d7224 */ /* 0x000fe200078e00ff */
[----:B------:R-:W1:Y:S01]  /*6330*/  LDCU.64 UR4, c[0x4][0x8] ;  /* 0x01000100ff0477ac */ /* 0x000e620008000a00 */
[----:B--2---:R-:W-:Y:S01]  /*6340*/  MOV R5, UR9 ;  /* 0x0000000900057c02 */ /* 0x004fe20008000f00 */
[----:B------:R-:W-:Y:S01]  /*6350*/  IMAD.U32 R4, RZ, RZ, UR8 ;  /* 0x00000008ff047e24 */ /* 0x000fe2000f8e00ff */
[----:B-1----:R-:W-:Y:S01]  /*6360*/  MOV R7, UR7 ;  /* 0x0000000700077c02 */ /* 0x002fe20008000f00 */
[----:B------:R-:W-:Y:S01]  /*6370*/  IMAD.U32 R6, RZ, RZ, UR6 ;  /* 0x00000006ff067e24 */ /* 0x000fe2000f8e00ff */
[----:B------:R-:W-:Y:S01]  /*6380*/  MOV R11, UR5 ;  /* 0x00000005000b7c02 */ /* 0x000fe20008000f00 */
[----:B------:R-:W-:Y:S02]  /*6390*/  IMAD.U32 R10, RZ, RZ, UR4 ;  /* 0x00000004ff0a7e24 */ /* 0x000fe4000f8e00ff */
[----:B------:R-:W-:Y:S07]  /*63a0*/  LEPC R20, `(.L_x_109) ;  /* 0x000000001014794e */ /* 0x000fee0000000000 */
[----:B---345:R-:W-:Y:S05]  /*63b0*/  CALL.ABS.NOINC R14 ;  /* 0x000000000e007343 */ /* 0x038fea0003c00000 */
.L_x_109:
[----:B------:R-:W1:Y:S01]  /*63c0*/  LDCU.64 UR8, c[0x4][0x80] ;  /* 0x01001000ff0877ac */ /* 0x000e620008000a00 */
[----:B------:R-:W2:Y:S01]  /*63d0*/  LDC.64 R2, c[0x4][R2] ;  /* 0x0100000002027b82 */ /* 0x000ea20000000a00 */
[----:B------:R-:W-:Y:S02]  /*63e0*/  HFMA2 R12, -RZ, RZ, 0, 5.9604644775390625e-08 ;  /* 0x00000001ff0c7431 */ /* 0x000fe400000001ff */
[----:B------:R-:W-:Y:S02]  /*63f0*/  IMAD.MOV.U32 R8, RZ, RZ, 0x70 ;  /* 0x00000070ff087424 */ /* 0x000fe400078e00ff */
[----:B------:R-:W-:Y:S01]  /*6400*/  IMAD.MOV.U32 R13, RZ, RZ, RZ ;  /* 0x000000ffff0d7224 */ /* 0x000fe200078e00ff */
[----:B------:R-:W3:Y:S01]  /*6410*/  LDCU.64 UR6, c[0x4][0x88] ;  /* 0x01001100ff0677ac */ /* 0x000ee20008000a00 */
[----:B------:R-:W4:Y:S01]  /*6420*/  LDCU.64 UR4, c[0x4][0x8] ;  /* 0x01000100ff0477ac */ /* 0x000f220008000a00 */
[----:B-1----:R-:W-:Y:S02]  /*6430*/  MOV R4, UR8 ;  /* 0x0000000800047c02 */ /* 0x002fe40008000f00 */
[----:B------:R-:W-:Y:S02]  /*6440*/  MOV R5, UR9 ;  /* 0x0000000900057c02 */ /* 0x000fe40008000f00 */
[----:B---3--:R-:W-:Y:S01]  /*6450*/  MOV R7, UR7 ;  /* 0x0000000700077c02 */ /* 0x008fe20008000f00 */
[----:B------:R-:W-:Y:S01]  /*6460*/  IMAD.U32 R6, RZ, RZ, UR6 ;  /* 0x00000006ff067e24 */ /* 0x000fe2000f8e00ff */
[----:B----4-:R-:W-:Y:S01]  /*6470*/  MOV R11, UR5 ;  /* 0x00000005000b7c02 */ /* 0x010fe20008000f00 */
[----:B------:R-:W-:Y:S02]  /*6480*/  IMAD.U32 R10, RZ, RZ, UR4 ;  /* 0x00000004ff0a7e24 */ /* 0x000fe4000f8e00ff */
[----:B------:R-:W-:Y:S07]  /*6490*/  LEPC R20, `(.L_x_108) ;  /* 0x000000001014794e */ /* 0x000fee0000000000 */
[----:B--2---:R-:W-:Y:S05]  /*64a0*/  CALL.ABS.NOINC R2 ;  /* 0x0000000002007343 */ /* 0x004fea0003c00000 */
.L_x_108:
[----:B------:R-:W-:Y:S05]  /*64b0*/  BSYNC.RECONVERGENT B6 ;  /* 0x0000000000067941 */ /* 0x000fea0003800200 */
.L_x_107:
[----:B------:R-:W-:Y:S02]  /*64c0*/  R2UR UR6, R83 ;  /* 0x00000000530672ca */ /* 0x000fe400000e0000 */
[----:B------:R-:W-:Y:S02]  /*64d0*/  R2UR UR5, R97 ;  /* 0x00000000610572ca */ /* 0x000fe400000e0000 */
[----:B------:R-:W-:Y:S02]  /*64e0*/  R2UR UR4, R96 ;  /* 0x00000000600472ca */ /* 0x000fe400000e0000 */
[----:B------:R-:W-:Y:S02]  /*64f0*/  ISETP.NE.U32.AND P4, PT, R78, RZ, PT ;  /* 0x000000ff4e00720c */ /* 0x000fe40003f85070 */
[----:B------:R-:W-:Y:S02]  /*6500*/  ISETP.NE.U32.AND P2, PT, RZ, UR54, PT ;  /* 0x00000036ff007c0c */ /* 0x000fe4000bf45070 */
[----:B------:R-:W-:Y:S02]  /*6510*/  ISETP.NE.AND.EX P4, PT, R79, RZ, PT, P4 ;  /* 0x000000ff4f00720c */ /* 0x000fe40003f85340 */
[----:B------:R-:W-:Y:S01]  /*6520*/  ISETP.NE.AND.EX P2, PT, RZ, UR55, PT, P2 ;  /* 0x00000037ff007c0c */ /* 0x000fe2000bf45320 */
[----:B------:R-:W-:Y:S02]  /*6530*/  UISETP.NE.AND UP2, UPT, UR6, URZ, UPT ;  /* 0x000000ff0600728c */ /* 0x000fe4000bf45270 */
[----:B------:R-:W-:Y:S04]  /*6540*/  UISETP.NE.U32.AND UP0, UPT, UR5, URZ, UPT ;  /* 0x000000ff0500728c */ /* 0x000fe8000bf05070 */
[----:B------:R-:W-:Y:S01]  /*6550*/  UISETP.NE.AND.EX UP1, UPT, UR4, URZ, UPT, UP0 ;  /* 0x000000ff0400728c */ /* 0x000fe2000bf25300 */
[----:B------:R-:W-:Y:S01]  /*6560*/  PLOP3.LUT P1, PT, PT, PT, UP2, 0x80, 0x8 ;  /* 0x000000000008781c */ /* 0x000fe20003f2f028 */
[----:B------:R-:W-:Y:S03]  /*6570*/  UPLOP3.LUT UP0, UPT, UPT, UPT, UPT, 0x40, 0x4 ;  /* 0x000000000004789c */ /* 0x000fe60003f0e870 */
[----:B------:R-:W-:Y:S06]  /*6580*/  @UP2 UPLOP3.LUT UP0, UPT, UPT, UPT, UP1, 0x80, 0x8 ;  /* 0x000000000008289c */ /* 0x000fec0003f0f010 */
[----:B------:R-:W-:Y:S01]  /*6590*/  PLOP3.LUT P0, PT, PT, PT, UP0, 0x80, 0x8 ;  /* 0x000000000008781c */ /* 0x000fe20003f0f008 */
[----:B------:R-:W-:Y:S01]  /*65a0*/  @!UPT UIADD3 URZ, UPT, UPT, URZ, URZ, URZ ;  /* 0x000000fffffff290 */ /* 0x000fe2000fffe0ff */
[----:B------:R-:W-:Y:S11]  /*65b0*/  BRA.U !UP1, `(.L_x_110) ;  /* 0x0000000109407547 */ /* 0x000ff6000b800000 */
[----:B------:R-:W-:Y:S01]  /*65c0*/  UISETP.NE.U32.AND UP0, UPT, UR54, URZ, UPT ;  /* 0x000000ff3600728c */ /* 0x000fe2000bf05070 */
[----:B------:R-:W-:Y:S01]  /*65d0*/  R2UR UR6, R97 ;  /* 0x00000000610672ca */ /* 0x000fe200000e0000 */
[----:B------:R-:W2:Y:S01]  /*65e0*/  LDCU.64 UR8, c[0x0][0x358] ;  /* 0x00006b00ff0877ac */ /* 0x000ea20008000a00 */
[----:B------:R-:W-:Y:S02]  /*65f0*/  HFMA2 R80, -RZ, RZ, 0, 5.9604644775390625e-08 ;  /* 0x00000001ff507431 */ /* 0x000fe400000001ff */
[----:B-1----:R-:W-:Y:S01]  /*6600*/  IMAD.MOV.U32 R0, RZ, RZ, 0x1 ;  /* 0x00000001ff007424 */ /* 0x002fe200078e00ff */
[----:B------:R-:W-:Y:S06]  /*6610*/  UISETP.NE.AND.EX UP0, UPT, UR55, URZ, UPT, UP0 ;  /* 0x000000ff3700728c */ /* 0x000fec000bf05300 */
[----:B------:R-:W-:Y:S05]  /*6620*/  PLOP3.LUT P3, PT, PT, PT, UP0, 0x80, 0x8 ;  /* 0x000000000008781c */ /* 0x000fea0003f6f008 */
[----:B------:R-:W1:Y:S01]  /*6630*/  @UP0 LDCU.64 UR4, c[0x0][0x888] ;  /* 0x00011100ff0407ac */ /* 0x000e620008000a00 */
[----:B------:R-:W-:Y:S07]  /*6640*/  @UP0 UIMAD UR6, UR36, UR6, URZ ;  /* 0x00000006240602a4 */ /* 0x000fee000f8e02ff */
[----:B------:R-:W-:Y:S01]  /*6650*/  @!P3 PRMT R80, R0, 0x7610, R80 ;  /* 0x000076100050b816 */ /* 0x000fe20000000050 */
[----:B-1----:R-:W-:Y:S06]  /*6660*/  @UP0 UIMAD.WIDE UR4, UR6, 0x4, UR4 ;  /* 0x00000004060408a5 */ /* 0x002fec000f8e0204 */
[----:B------:R-:W-:Y:S02]  /*6670*/  IMAD.U32 R2, RZ, RZ, UR4 ;  /* 0x00000004ff027e24 */ /* 0x000fe4000f8e00ff */
[----:B------:R-:W-:Y:S03]  /*6680*/  IMAD.U32 R3, RZ, RZ, UR5 ;  /* 0x00000005ff037e24 */ /* 0x000fe6000f8e00ff */
[----:B------:R-:W1:Y:S02]  /*6690*/  @!UP0 LDCU UR4, c[0x0][0x880] ;  /* 0x00011000ff0487ac */ /* 0x000e640008000800 */
[----:B--2--5:R2:W5:Y:S02]  /*66a0*/  @P3 LDG.E R41, desc[UR8][R2.64] ;  /* 0x0000000802293981 */ /* 0x024564000c1e1900 */
[----:B-12---:R-:W-:Y:S02]  /*66b0*/  @!P3 MOV R41, UR4 ;  /* 0x000000040029bc02 */ /* 0x006fe40008000f00 */
.L_x_110:
[----:B------:R-:W-:Y:S05]  /*66c0*/  @!P4 BRA `(.L_x_111) ;  /* 0x000000000024c947 */ /* 0x000fea0003800000 */
[----:B------:R-:W-:Y:S01]  /*66d0*/  ISETP.NE.U32.AND P3, PT, R76, RZ, PT ;  /* 0x000000ff4c00720c */ /* 0x000fe20003f65070 */
[----:B------:R-:W2:Y:S03]  /*66e0*/  LDCU.64 UR4, c[0x0][0x358] ;  /* 0x00006b00ff0477ac */ /* 0x000ea60008000a00 */
[----:B------:R-:W-:Y:S11]  /*66f0*/  ISETP.NE.AND.EX P3, PT, R77, RZ, PT, P3 ;  /* 0x000000ff4d00720c */ /* 0x000ff60003f65330 */
[----:B------:R-:W-:Y:S02]  /*6700*/  @!UPT UIADD3 URZ, UPT, UPT, URZ, URZ, URZ ;  /* 0x000000fffffff290 */ /* 0x000fe4000fffe0ff */
[----:B------:R-:W3:Y:S01]  /*6710*/  @P3 LDC.64 R2, c[0x0][0x8a8] ;  /* 0x00022a00ff023b82 */ /* 0x000ee20000000a00 */
[----:B-1----:R-:W-:Y:S04]  /*6720*/  @P3 IMAD R0, R78, UR36, RZ ;  /* 0x000000244e003c24 */ /* 0x002fe8000f8e02ff */
[----:B---3--:R-:W-:Y:S05]  /*6730*/  @P3 IMAD.WIDE R2, R0, 0x4, R2 ;  /* 0x0000000400023825 */ /* 0x008fea00078e0202 */
[----:B--2--5:R2:W5:Y:S02]  /*6740*/  @P3 LDG.E R38, desc[UR4][R2.64] ;  /* 0x0000000402263981 */ /* 0x024564000c1e1900 */
[----:B--2---:R-:W3:Y:S02]  /*6750*/  @!P3 LDC R38, c[0x0][0x8a0] ;  /* 0x00022800ff26bb82 */ /* 0x004ee40000000800 */
.L_x_111:
[----:B-----5:R-:W-:Y:S01]  /*6760*/  FSETP.NEU.AND P3, PT, R41, RZ, PT ;  /* 0x000000ff2900720b */ /* 0x020fe20003f6d000 */
[----:B------:R-:W-:Y:S01]  /*6770*/  BSSY B1, `(.L_x_112) ;  /* 0x0000039000017945 */ /* 0x000fe20003800000 */
[----:B------:R-:W-:Y:S01]  /*6780*/  SEL R3, RZ, 0xffffffff, P2 ;  /* 0xffffffffff037807 */ /* 0x000fe20001000000 */
[----:B------:R-:W-:Y:S01]  /*6790*/  IMAD.MOV.U32 R47, RZ, RZ, 0x1 ;  /* 0x00000001ff2f7424 */ /* 0x000fe200078e00ff */
[----:B------:R-:W-:Y:S01]  /*67a0*/  @P1 LOP3.LUT P2, RZ, R80, 0xff, RZ, 0xc0, !PT ;  /* 0x000000ff50ff1812 */ /* 0x000fe2000784c0ff */
[----:B------:R-:W-:Y:S01]  /*67b0*/  IMAD R39, R36, 0x80, R37 ;  /* 0x0000008024277824 */ /* 0x000fe200078e0225 */
[----:B------:R-:W-:Y:S01]  /*67c0*/  @P1 SEL R2, RZ, 0xffffffff, P3 ;  /* 0xffffffffff021807 */ /* 0x000fe20001800000 */
[----:B------:R-:W-:Y:S01]  /*67d0*/  IMAD R87, R94, -0x10, R92 ;  /* 0xfffffff05e577824 */ /* 0x000fe200078e025c */
[----:B------:R-:W-:Y:S01]  /*67e0*/  LOP3.LUT R90, R90, 0x1, RZ, 0x3c, !PT ;  /* 0x000000015a5a7812 */ /* 0x000fe200078e3cff */
[----:B------:R-:W-:Y:S01]  /*67f0*/  IMAD.MOV.U32 R46, RZ, RZ, RZ ;  /* 0x000000ffff2e7224 */ /* 0x000fe200078e00ff */
[----:B------:R-:W-:Y:S02]  /*6800*/  @P0 SEL R2, R3, R2, !P2 ;  /* 0x0000000203020207 */ /* 0x000fe40005000000 */
[----:B------:R-:W-:Y:S02]  /*6810*/  CS2R R74, SRZ ;  /* 0x00000000004a7805 */ /* 0x000fe4000001ff00 */
[----:B------:R-:W-:Y:S02]  /*6820*/  LEA R99, R36, UR44, 0x3 ;  /* 0x0000002c24637c11 */ /* 0x000fe4000f8e18ff */
[----:B------:R-:W-:Y:S02]  /*6830*/  CS2R R72, SRZ ;  /* 0x0000000000487805 */ /* 0x000fe4000001ff00 */
[----:B------:R-:W-:Y:S02]  /*6840*/  @P1 LOP3.LUT R2, R2, 0x1, RZ, 0xc0, !PT ;  /* 0x0000000102021812 */ /* 0x000fe400078ec0ff */
[----:B------:R-:W-:Y:S02]  /*6850*/  CS2R R66, SRZ ;  /* 0x0000000000427805 */ /* 0x000fe4000001ff00 */
[----:B-1----:R-:W-:Y:S02]  /*6860*/  SHF.L.U32 R0, R89, 0x1f, RZ ;  /* 0x0000001f59007819 */ /* 0x002fe400000006ff */
[----:B------:R-:W-:Y:S02]  /*6870*/  CS2R R64, SRZ ;  /* 0x0000000000407805 */ /* 0x000fe4000001ff00 */
[----:B------:R-:W-:Y:S02]  /*6880*/  ISETP.NE.U32.OR P5, PT, R2, 0x1, !P1 ;  /* 0x000000010200780c */ /* 0x000fe40004fa5470 */
[----:B------:R-:W-:Y:S02]  /*6890*/  CS2R R58, SRZ ;  /* 0x00000000003a7805 */ /* 0x000fe4000001ff00 */
[----:B------:R-:W-:Y:S02]  /*68a0*/  PLOP3.LUT P2, PT, PT, PT, UP1, 0x80, 0x8 ;  /* 0x000000000008781c */ /* 0x000fe40003f4f018 */
[----:B------:R-:W-:Y:S02]  /*68b0*/  CS2R R56, SRZ ;  /* 0x0000000000387805 */ /* 0x000fe4000001ff00 */
[----:B------:R-:W-:Y:S02]  /*68c0*/  LOP3.LUT P4, R85, R80, 0xff, RZ, 0xc0, !PT ;  /* 0x000000ff50557812 */ /* 0x000fe4000788c0ff */
[----:B------:R-:W-:Y:S02]  /*68d0*/  CS2R R50, SRZ ;  /* 0x0000000000327805 */ /* 0x000fe4000001ff00 */
[----:B------:R-:W-:Y:S02]  /*68e0*/  SEL R2, RZ, 0xffffffff, P3 ;  /* 0xffffffffff027807 */ /* 0x000fe40001800000 */
[----:B------:R-:W-:Y:S02]  /*68f0*/  CS2R R48, SRZ ;  /* 0x0000000000307805 */ /* 0x000fe4000001ff00 */
[----:B------:R-:W-:Y:S02]  /*6900*/  P2R R98, PR, RZ, 0x20 ;  /* 0x00000020ff627803 */ /* 0x000fe40000000000 */
[----:B------:R-:W-:Y:S02]  /*6910*/  @P5 SHF.L.U32 R4, R90, 0x1f, RZ ;  /* 0x0000001f5a045819 */ /* 0x000fe400000006ff */
[----:B------:R-:W-:Y:S02]  /*6920*/  @P2 SEL R2, R3, R2, !P4 ;  /* 0x0000000203022207 */ /* 0x000fe40006000000 */
[----:B------:R-:W1:Y:S02]  /*6930*/  @P5 SYNCS.PHASECHK.TRANS64.TRYWAIT P1, [UR44+0x40], R4 ;  /* 0x00004004ff0055a7 */ /* 0x000e64000802112c */
[----:B------:R-:W-:Y:S04]  /*6940*/  LOP3.LUT R2, R2, 0x1, RZ, 0xc0, !PT ;  /* 0x0000000102027812 */ /* 0x000fe800078ec0ff */
[----:B------:R-:W-:Y:S04]  /*6950*/  ISETP.NE.U32.AND P2, PT, R2, 0x1, PT ;  /* 0x000000010200780c */ /* 0x000fe80003f45070 */
[----:B------:R-:W-:Y:S01]  /*6960*/  P2R R60, PR, RZ, 0x4 ;  /* 0x00000004ff3c7803 */ /* 0x000fe20000000000 */
[----:B------:R2:W4:Y:S01]  /*6970*/  SYNCS.PHASECHK.TRANS64.TRYWAIT P0, [R99+URZ+0xb0], R0 ;  /* 0x0000b000630075a7 */ /* 0x00052200080011ff */
[----:B-1----:R-:W-:Y:S01]  /*6980*/  @P5 SEL R47, RZ, 0x1, !P1 ;  /* 0x00000001ff2f5807 */ /* 0x002fe20004800000 */
[----:B--2---:R-:W-:Y:S06]  /*6990*/  @!P5 BRA `(.L_x_113) ;  /* 0x000000000058d947 */ /* 0x004fec0003800000 */
[----:B------:R-:W-:Y:S01]  /*69a0*/  IMAD.MOV.U32 R75, RZ, RZ, RZ ;  /* 0x000000ffff4b7224 */ /* 0x000fe200078e00ff */
[----:B------:R-:W-:Y:S01]  /*69b0*/  ISETP.NE.AND P1, PT, R47, RZ, PT ;  /* 0x000000ff2f00720c */ /* 0x000fe20003f25270 */
[----:B------:R-:W-:Y:S01]  /*69c0*/  BSSY B0, `(.L_x_114) ;  /* 0x000000c000007945 */ /* 0x000fe20003800000 */
[----:B------:R-:W-:Y:S02]  /*69d0*/  CS2R R50, SRZ ;  /* 0x0000000000327805 */ /* 0x000fe4000001ff00 */
[----:B------:R-:W-:Y:S02]  /*69e0*/  CS2R R48, SRZ ;  /* 0x0000000000307805 */ /* 0x000fe4000001ff00 */
[----:B------:R-:W-:Y:S02]  /*69f0*/  CS2R R58, SRZ ;  /* 0x00000000003a7805 */ /* 0x000fe4000001ff00 */
[----:B------:R-:W-:Y:S02]  /*6a00*/  CS2R R56, SRZ ;  /* 0x0000000000387805 */ /* 0x000fe4000001ff00 */
[----:B------:R-:W-:Y:S02]  /*6a10*/  CS2R R66, SRZ ;  /* 0x0000000000427805 */ /* 0x000fe4000001ff00 */
[----:B------:R-:W-:Y:S02]  /*6a20*/  CS2R R64, SRZ ;  /* 0x0000000000407805 */ /* 0x000fe4000001ff00 */
[----:B------:R-:W-:Y:S01]  /*6a30*/  CS2R R72, SRZ ;  /* 0x0000000000487805 */ /* 0x000fe2000001ff00 */
[----:B------:R-:W-:Y:S06]  /*6a40*/  @P1 BRA `(.L_x_115) ;  /* 0x00000000000c1947 */ /* 0x000fec0003800000 */
[----:B------:R-:W-:Y:S04]  /*6a50*/  SHF.L.U32 R3, R90, 0x1f, RZ ;  /* 0x0000001f5a037819 */ /* 0x000fe800000006ff */
[----:B------:R-:W1:Y:S02]  /*6a60*/  SYNCS.PHASECHK.TRANS64.TRYWAIT P1, [UR44+0x40], R3 ;  /* 0x00004003ff0075a7 */ /* 0x000e64000802112c */
[----:B-1----:R-:W-:Y:S05]  /*6a70*/  @!P1 BRA `(.L_x_116) ;  /* 0x0000003c00c89947 */ /* 0x002fea0003800000 */
.L_x_115:
[----:B------:R-:W-:Y:S05]  /*6a80*/  BSYNC B0 ;  /* 0x0000000000007941 */ /* 0x000fea0003800000 */
.L_x_114:
[----:B------:R-:W-:Y:S01]  /*6a90*/  ISETP.NE.AND P1, PT, R60, RZ, PT ;  /* 0x000000ff3c00720c */ /* 0x000fe20003f25270 */
[----:B------:R-:W-:Y:S11]  /*6aa0*/  HFMA2 R46, -RZ, RZ, 0, 5.9604644775390625e-08 ;  /* 0x00000001ff2e7431 */ /* 0x000ff600000001ff */
[----:B------:R-:W-:Y:S01]  /*6ab0*/  @!UPT UIADD3 URZ, UPT, UPT, URZ, URZ, URZ ;  /* 0x000000fffffff290 */ /* 0x000fe2000fffe0ff */
[----:B------:R2:W1:Y:S04]  /*6ac0*/  @P1 LDS.128 R48, [R93] ;  /* 0x000000005d301984 */ /* 0x0004680000000c00 */
[----:B------:R2:W1:Y:S04]  /*6ad0*/  @P1 LDS.128 R56, [R92+0x10] ;  /* 0x000010005c381984 */ /* 0x0004680000000c00 */
[----:B------:R2:W1:Y:S04]  /*6ae0*/  @P1 LDS.128 R64, [R91+0x20] ;  /* 0x000020005b401984 */ /* 0x0004680000000c00 */
[----:B------:R2:W1:Y:S02]  /*6af0*/  @P1 LDS.128 R72, [R87+0x30] ;  /* 0x0000300057481984 */ /* 0x0004640000000c00 */
.L_x_113:
[----:B------:R-:W-:Y:S05]  /*6b00*/  BSYNC B1 ;  /* 0x0000000000017941 */ /* 0x000fea0003800000 */
.L_x_112:
[----:B-1----:R-:W-:Y:S04]  /*6b10*/  SHF.R.U32.HI R2, RZ, 0x15, R39 ;  /* 0x00000015ff027819 */ /* 0x002fe80000011627 */
[----:B------:R-:W-:Y:S01]  /*6b20*/  LOP3.LUT P1, RZ, R2, 0x3, R81, 0x48, !PT ;  /* 0x0000000302ff7812 */ /* 0x000fe20007824851 */
[----:B------:R-:W-:Y:S01]  /*6b30*/  @!UPT UIADD3 URZ, UPT, UPT, URZ, URZ, URZ ;  /* 0x000000fffffff290 */ /* 0x000fe2000fffe0ff */
[----:B----4-:R-:W-:Y:S11]  /*6b40*/  @P0 BRA `(.L_x_117) ;  /* 0x0000000000080947 */ /* 0x010ff60003800000 */
[----:B------:R-:W1:Y:S02]  /*6b50*/  SYNCS.PHASECHK.TRANS64.TRYWAIT P0, [R99+URZ+0xb0], R0 ;  /* 0x0000b000630075a7 */ /* 0x000e6400080011ff */
[----:B-1----:R-:W-:Y:S05]  /*6b60*/  @!P0 BRA `(.L_x_118) ;  /* 0x0000003c00a48947 */ /* 0x002fea0003800000 */
.L_x_117:
[----:B------:R-:W-:Y:S05]  /*6b70*/  @!P1 BRA `(.L_x_119) ;  /* 0x0000000000409947 */ /* 0x000fea0003800000 */
[----:B------:R-:W4:Y:S01]  /*6b80*/  LDCU.64 UR8, c[0x4][0x70] ;  /* 0x01000e00ff0877ac */ /* 0x000f220008000a00 */
[----:B------:R-:W-:Y:S01]  /*6b90*/  MOV R3, 0x0 ;  /* 0x0000000000037802 */ /* 0x000fe20000000f00 */
[----:B------:R-:W-:Y:S02]  /*6ba0*/  HFMA2 R12, -RZ, RZ, 0, 5.9604644775390625e-08 ;  /* 0x00000001ff0c7431 */ /* 0x000fe400000001ff */
[----:B------:R-:W-:Y:S02]  /*6bb0*/  IMAD.MOV.U32 R8, RZ, RZ, 0x192 ;  /* 0x00000192ff087424 */ /* 0x000fe400078e00ff */
[----:B------:R-:W-:Y:S01]  /*6bc0*/  IMAD.MOV.U32 R13, RZ, RZ, RZ ;  /* 0x000000ffff0d7224 */ /* 0x000fe200078e00ff */
[----:B------:R-:W5:Y:S01]  /*6bd0*/  LDCU.64 UR6, c[0x4][0x78] ;  /* 0x01000f00ff0677ac */ /* 0x000f620008000a00 */
[----:B------:R-:W1:Y:S01]  /*6be0*/  LDC.64 R2, c[0x4][R3] ;  /* 0x0100000003027b82 */ /* 0x000e620000000a00 */
[----:B------:R-:W2:Y:S01]  /*6bf0*/  LDCU.64 UR4, c[0x4][0x10] ;  /* 0x01000200ff0477ac */ /* 0x000ea20008000a00 */
[----:B----4-:R-:W-:Y:S01]  /*6c00*/  MOV R5, UR9 ;  /* 0x0000000900057c02 */ /* 0x010fe20008000f00 */
[----:B------:R-:W-:Y:S01]  /*6c10*/  IMAD.U32 R4, RZ, RZ, UR8 ;  /* 0x00000008ff047e24 */ /* 0x000fe2000f8e00ff */
[----:B-----5:R-:W-:Y:S01]  /*6c20*/  MOV R7, UR7 ;  /* 0x0000000700077c02 */ /* 0x020fe20008000f00 */
[----:B------:R-:W-:Y:S01]  /*6c30*/  IMAD.U32 R6, RZ, RZ, UR6 ;  /* 0x00000006ff067e24 */ /* 0x000fe2000f8e00ff */
[----:B--2---:R-:W-:Y:S01]  /*6c40*/  MOV R11, UR5 ;  /* 0x00000005000b7c02 */ /* 0x004fe20008000f00 */
[----:B------:R-:W-:Y:S02]  /*6c50*/  IMAD.U32 R10, RZ, RZ, UR4 ;  /* 0x00000004ff0a7e24 */ /* 0x000fe4000f8e00ff */
[----:B------:R-:W-:Y:S07]  /*6c60*/  LEPC R20, `(.L_x_119) ;  /* 0x000000001014794e */ /* 0x000fee0000000000 */
[----:B-1-3--:R-:W-:Y:S05]  /*6c70*/  CALL.ABS.NOINC R2 ;  /* 0x0000000002007343 */ /* 0x00afea0003c00000 */
.L_x_119:
[----:B------:R-:W-:Y:S05]  /*6c80*/  WARPSYNC.ALL ;  /* 0x0000000000007948 */ /* 0x000fea0003800000 */
[----:B------:R-:W-:Y:S01]  /*6c90*/  R2UR UR4, R39 ;  /* 0x00000000270472ca */ /* 0x000fe200000e0000 */
[--C-:B------:R-:W-:Y:S01]  /*6ca0*/  HADD2.F32 R40, -RZ, R48.reuse.H0_H0 ;  /* 0x20000030ff287230 */ /* 0x100fe20000004100 */
[----:B------:R-:W-:Y:S01]  /*6cb0*/  ISETP.NE.AND P0, PT, R95, RZ, PT ;  /* 0x000000ff5f00720c */ /* 0x000fe20003f05270 */
[----:B------:R-:W-:Y:S01]  /*6cc0*/  HADD2.F32 R43, -RZ, R48.H1_H1 ;  /* 0x30000030ff2b7230 */ /* 0x000fe20000004100 */
[----:B------:R-:W-:Y:S01]  /*6cd0*/  BSSY.RECONVERGENT B0, `(.L_x_120) ;  /* 0x0000086000007945 */ /* 0x000fe20003800200 */
[----:B------:R-:W-:Y:S02]  /*6ce0*/  HADD2.F32 R42, -RZ, R49.H0_H0 ;  /* 0x20000031ff2a7230 */ /* 0x000fe40000004100 */
[----:B------:R-:W-:Y:S02]  /*6cf0*/  HADD2.F32 R45, -RZ, R51.H0_H0 ;  /* 0x20000033ff2d7230 */ /* 0x000fe40000004100 */
[----:B------:R-:W-:Y:S04]  /*6d00*/  HADD2.F32 R44, -RZ, R75.H1_H1 ;  /* 0x3000004bff2c7230 */ /* 0x000fe80000004100 */
[----:B------:R-:W1:Y:S02]  /*6d10*/  LDTM.x32 R4, tmem[UR4] ;  /* 0x00000004000479ee */ /* 0x000e6400082c0000 */
[C---:B-1-3--:R-:W-:Y:S01]  /*6d20*/  FMUL R0, R38.reuse, R4 ;  /* 0x0000000426007220 */ /* 0x04afe20000400000 */
[C---:B------:R-:W-:Y:S01]  /*6d30*/  FMUL R2, R38.reuse, R5 ;  /* 0x0000000526027220 */ /* 0x040fe20000400000 */
[C---:B------:R-:W-:Y:S01]  /*6d40*/  FMUL R3, R38.reuse, R6 ;  /* 0x0000000626037220 */ /* 0x040fe20000400000 */
[C---:B------:R-:W-:Y:S01]  /*6d50*/  FMUL R7, R38.reuse, R7 ;  /* 0x0000000726077220 */ /* 0x040fe20000400000 */
[C---:B------:R-:W-:Y:S01]  /*6d60*/  FFMA R0, R41.reuse, R40, R0 ;  /* 0x0000002829007223 */ /* 0x040fe20000000000 */
[----:B------:R-:W-:Y:S02]  /*6d70*/  HADD2.F32 R40, -RZ, R49.H1_H1 ;  /* 0x30000031ff287230 */ /* 0x000fe40000004100 */
[C---:B------:R-:W-:Y:S01]  /*6d80*/  FFMA R2, R41.reuse, R43, R2 ;  /* 0x0000002b29027223 */ /* 0x040fe20000000002 */
[C---:B------:R-:W-:Y:S01]  /*6d90*/  FFMA R3, R41.reuse, R42, R3 ;  /* 0x0000002a29037223 */ /* 0x040fe20000000003 */
[--C-:B------:R-:W-:Y:S02]  /*6da0*/  HADD2.F32 R43, -RZ, R50.reuse.H0_H0 ;  /* 0x20000032ff2b7230 */ /* 0x100fe40000004100 */
[----:B------:R-:W-:Y:S01]  /*6db0*/  FMUL R4, R38, R8 ;  /* 0x0000000826047220 */ /* 0x000fe20000400000 */
[----:B------:R-:W-:Y:S01]  /*6dc0*/  HADD2.F32 R42, -RZ, R50.H1_H1 ;  /* 0x30000032ff2a7230 */ /* 0x000fe20000004100 */
[----:B------:R-:W-:Y:S01]  /*6dd0*/  F2FP.F16.F32.PACK_AB R52, R2, R0 ;  /* 0x000000000234723e */ /* 0x000fe200000000ff */
[C---:B------:R-:W-:Y:S01]  /*6de0*/  FFMA R7, R41.reuse, R40, R7 ;  /* 0x0000002829077223 */ /* 0x040fe20000000007 */
[----:B------:R-:W-:Y:S01]  /*6df0*/  FFMA R4, R41, R43, R4 ;  /* 0x0000002b29047223 */ /* 0x000fe20000000004 */
[C---:B------:R-:W-:Y:S01]  /*6e00*/  FMUL R5, R38.reuse, R9 ;  /* 0x0000000926057220 */ /* 0x040fe20000400000 */
[C---:B------:R-:W-:Y:S01]  /*6e10*/  FMUL R6, R38.reuse, R10 ;  /* 0x0000000a26067220 */ /* 0x040fe20000400000 */
[----:B------:R-:W-:Y:S01]  /*6e20*/  HADD2.F32 R40, -RZ, R51.H1_H1 ;  /* 0x30000033ff287230 */ /* 0x000fe20000004100 */
[----:B------:R-:W-:Y:S01]  /*6e30*/  F2FP.F16.F32.PACK_AB R53, R7, R3 ;  /* 0x000000030735723e */ /* 0x000fe200000000ff */
[C---:B------:R-:W-:Y:S01]  /*6e40*/  FFMA R5, R41.reuse, R42, R5 ;  /* 0x0000002a29057223 */ /* 0x040fe20000000005 */
[----:B------:R-:W-:Y:S01]  /*6e50*/  FFMA R6, R41, R45, R6 ;  /* 0x0000002d29067223 */ /* 0x000fe20000000006 */
[C---:B------:R-:W-:Y:S01]  /*6e60*/  FMUL R11, R38.reuse, R11 ;  /* 0x0000000b260b7220 */ /* 0x040fe20000400000 */
[--C-:B------:R-:W-:Y:S02]  /*6e70*/  HADD2.F32 R43, -RZ, R56.reuse.H0_H0 ;  /* 0x20000038ff2b7230 */ /* 0x100fe40000004100 */
[C---:B------:R-:W-:Y:S01]  /*6e80*/  FMUL R8, R38.reuse, R12 ;  /* 0x0000000c26087220 */ /* 0x040fe20000400000 */
[----:B------:R-:W-:Y:S01]  /*6e90*/  F2FP.F16.F32.PACK_AB R54, R5, R4 ;  /* 0x000000040536723e */ /* 0x000fe200000000ff */
[C---:B------:R-:W-:Y:S01]  /*6ea0*/  FFMA R11, R41.reuse, R40, R11 ;  /* 0x00000028290b7223 */ /* 0x040fe2000000000b */
[----:B------:R-:W-:Y:S02]  /*6eb0*/  HADD2.F32 R40, -RZ, R56.H1_H1 ;  /* 0x30000038ff287230 */ /* 0x000fe40000004100 */
[----:B------:R-:W-:Y:S01]  /*6ec0*/  FFMA R8, R41, R43, R8 ;  /* 0x0000002b29087223 */ /* 0x000fe20000000008 */
[C---:B------:R-:W-:Y:S01]  /*6ed0*/  FMUL R9, R38.reuse, R13 ;  /* 0x0000000d26097220 */ /* 0x040fe20000400000 */
[--C-:B------:R-:W-:Y:S01]  /*6ee0*/  HADD2.F32 R45, -RZ, R57.reuse.H0_H0 ;  /* 0x20000039ff2d7230 */ /* 0x100fe20000004100 */
[----:B------:R-:W-:Y:S01]  /*6ef0*/  F2FP.F16.F32.PACK_AB R55, R11, R6 ;  /* 0x000000060b37723e */ /* 0x000fe200000000ff */
[C---:B------:R-:W-:Y:S01]  /*6f00*/  FMUL R10, R38.reuse, R14 ;  /* 0x0000000e260a7220 */ /* 0x040fe20000400000 */
[----:B------:R-:W-:Y:S02]  /*6f10*/  HADD2.F32 R42, -RZ, R57.H1_H1 ;  /* 0x30000039ff2a7230 */ /* 0x000fe40000004100 */
[C---:B------:R-:W-:Y:S01]  /*6f20*/  FFMA R9, R41.reuse, R40, R9 ;  /* 0x0000002829097223 */ /* 0x040fe20000000009 */
[C---:B------:R-:W-:Y:S01]  /*6f30*/  FMUL R15, R38.reuse, R15 ;  /* 0x0000000f260f7220 */ /* 0x040fe20000400000 */
[----:B------:R1:W-:Y:S01]  /*6f40*/  STS.128 [R93], R52 ;  /* 0x000000345d007388 */ /* 0x0003e20000000c00 */
[----:B------:R-:W-:Y:S01]  /*6f50*/  FFMA R10, R41, R45, R10 ;  /* 0x0000002d290a7223 */ /* 0x000fe2000000000a */
[--C-:B------:R-:W-:Y:S01]  /*6f60*/  HADD2.F32 R40, -RZ, R58.reuse.H0_H0 ;  /* 0x2000003aff287230 */ /* 0x100fe20000004100 */
[----:B------:R-:W-:Y:S01]  /*6f70*/  F2FP.F16.F32.PACK_AB R68, R9, R8 ;  /* 0x000000080944723e */ /* 0x000fe200000000ff */
[----:B------:R-:W-:Y:S01]  /*6f80*/  FFMA R15, R41, R42, R15 ;  /* 0x0000002a290f7223 */ /* 0x000fe2000000000f */
[C---:B------:R-:W-:Y:S01]  /*6f90*/  FMUL R12, R38.reuse, R16 ;  /* 0x00000010260c7220 */ /* 0x040fe20000400000 */
[----:B------:R-:W-:Y:S02]  /*6fa0*/  HADD2.F32 R42, -RZ, R58.H1_H1 ;  /* 0x3000003aff2a7230 */ /* 0x000fe40000004100 */
[C---:B------:R-:W-:Y:S01]  /*6fb0*/  FMUL R13, R38.reuse, R17 ;  /* 0x00000011260d7220 */ /* 0x040fe20000400000 */
[--C-:B------:R-:W-:Y:S01]  /*6fc0*/  HADD2.F32 R43, -RZ, R59.reuse.H0_H0 ;  /* 0x2000003bff2b7230 */ /* 0x100fe20000004100 */
[----:B------:R-:W-:Y:S01]  /*6fd0*/  F2FP.F16.F32.PACK_AB R69, R15, R10 ;  /* 0x0000000a0f45723e */ /* 0x000fe200000000ff */
[C---:B------:R-:W-:Y:S01]  /*6fe0*/  FFMA R12, R41.reuse, R40, R12 ;  /* 0x00000028290c7223 */ /* 0x040fe2000000000c */
[C---:B------:R-:W-:Y:S01]  /*6ff0*/  FFMA R13, R41.reuse, R42, R13 ;  /* 0x0000002a290d7223 */ /* 0x040fe2000000000d */
[C---:B------:R-:W-:Y:S01]  /*7000*/  FMUL R14, R38.reuse, R18 ;  /* 0x00000012260e7220 */ /* 0x040fe20000400000 */
[----:B------:R-:W-:Y:S02]  /*7010*/  HADD2.F32 R40, -RZ, R59.H1_H1 ;  /* 0x3000003bff287230 */ /* 0x000fe40000004100 */
[C---:B------:R-:W-:Y:S01]  /*7020*/  FMUL R19, R38.reuse, R19 ;  /* 0x0000001326137220 */ /* 0x040fe20000400000 */
[C---:B------:R-:W-:Y:S01]  /*7030*/  FMUL R16, R38.reuse, R20 ;  /* 0x0000001426107220 */ /* 0x040fe20000400000 */
[C---:B------:R-:W-:Y:S01]  /*7040*/  FFMA R14, R41.reuse, R43, R14 ;  /* 0x0000002b290e7223 */ /* 0x040fe2000000000e */
[--C-:B------:R-:W-:Y:S02]  /*7050*/  HADD2.F32 R43, -RZ, R64.reuse.H0_H0 ;  /* 0x20000040ff2b7230 */ /* 0x100fe40000004100 */
[C---:B------:R-:W-:Y:S01]  /*7060*/  FFMA R19, R41.reuse, R40, R19 ;  /* 0x0000002829137223 */ /* 0x040fe20000000013 */
[----:B------:R-:W-:Y:S02]  /*7070*/  HADD2.F32 R42, -RZ, R64.H1_H1 ;  /* 0x30000040ff2a7230 */ /* 0x000fe40000004100 */
[C---:B------:R-:W-:Y:S01]  /*7080*/  FMUL R17, R38.reuse, R21 ;  /* 0x0000001526117220 */ /* 0x040fe20000400000 */
[--C-:B------:R-:W-:Y:S02]  /*7090*/  HADD2.F32 R45, -RZ, R65.reuse.H0_H0 ;  /* 0x20000041ff2d7230 */ /* 0x100fe40000004100 */
[C---:B------:R-:W-:Y:S01]  /*70a0*/  FMUL R18, R38.reuse, R22 ;  /* 0x0000001626127220 */ /* 0x040fe20000400000 */
[----:B------:R-:W-:Y:S02]  /*70b0*/  HADD2.F32 R40, -RZ, R65.H1_H1 ;  /* 0x30000041ff287230 */ /* 0x000fe40000004100 */
[C---:B------:R-:W-:Y:S01]  /*70c0*/  FMUL R23, R38.reuse, R23 ;  /* 0x0000001726177220 */ /* 0x040fe20000400000 */
[C---:B------:R-:W-:Y:S01]  /*70d0*/  FFMA R16, R41.reuse, R43, R16 ;  /* 0x0000002b29107223 */ /* 0x040fe20000000010 */
[C---:B------:R-:W-:Y:S01]  /*70e0*/  FFMA R17, R41.reuse, R42, R17 ;  /* 0x0000002a29117223 */ /* 0x040fe20000000011 */
[C---:B------:R-:W-:Y:S01]  /*70f0*/  FFMA R18, R41.reuse, R45, R18 ;  /* 0x0000002d29127223 */ /* 0x040fe20000000012 */
[C---:B------:R-:W-:Y:S01]  /*7100*/  FFMA R23, R41.reuse, R40, R23 ;  /* 0x0000002829177223 */ /* 0x040fe20000000017 */
[--C-:B------:R-:W-:Y:S02]  /*7110*/  HADD2.F32 R43, -RZ, R66.reuse.H0_H0 ;  /* 0x20000042ff2b7230 */ /* 0x100fe40000004100 */
[C---:B------:R-:W-:Y:S01]  /*7120*/  FMUL R20, R38.reuse, R24 ;  /* 0x0000001826147220 */ /* 0x040fe20000400000 */
        /* <DEDUP_REMOVED lines=9> */
[----:B------:R-:W-:Y:S01]  /*71c0*/  FFMA R27, R41, R42, R27 ;  /* 0x0000002a291b7223 */ /* 0x000fe2000000001b */
[--C-:B------:R-:W-:Y:S02]  /*71d0*/  HADD2.F32 R40, -RZ, R72.reuse.H0_H0 ;  /* 0x20000048ff287230 */ /* 0x100fe40000004100 */
[C---:B------:R-:W-:Y:S01]  /*71e0*/  FMUL R24, R38.reuse, R28 ;  /* 0x0000001c26187220 */ /* 0x040fe20000400000 */
[----:B------:R-:W-:Y:S02]  /*71f0*/  HADD2.F32 R42, -RZ, R72.H1_H1 ;  /* 0x30000048ff2a7230 */ /* 0x000fe40000004100 */
[C---:B------:R-:W-:Y:S01]  /*7200*/  FMUL R25, R38.reuse, R29 ;  /* 0x0000001d26197220 */ /* 0x040fe20000400000 */
[--C-:B------:R-:W-:Y:S02]  /*7210*/  HADD2.F32 R43, -RZ, R73.reuse.H0_H0 ;  /* 0x20000049ff2b7230 */ /* 0x100fe40000004100 */
[C---:B------:R-:W-:Y:S01]  /*7220*/  FMUL R26, R38.reuse, R30 ;  /* 0x0000001e261a7220 */ /* 0x040fe20000400000 */
[----:B------:R-:W-:Y:S01]  /*7230*/  F2FP.F16.F32.PACK_AB R70, R13, R12 ;  /* 0x0000000c0d46723e */ /* 0x000fe200000000ff */
[----:B------:R-:W-:Y:S01]  /*7240*/  FFMA R24, R41, R40, R24 ;  /* 0x0000002829187223 */ /* 0x000fe20000000018 */
[----:B------:R-:W-:Y:S01]  /*7250*/  F2FP.F16.F32.PACK_AB R71, R19, R14 ;  /* 0x0000000e1347723e */ /* 0x000fe200000000ff */
[C---:B------:R-:W-:Y:S01]  /*7260*/  FFMA R25, R41.reuse, R42, R25 ;  /* 0x0000002a29197223 */ /* 0x040fe20000000019 */
[C---:B------:R-:W-:Y:S01]  /*7270*/  FFMA R26, R41.reuse, R43, R26 ;  /* 0x0000002b291a7223 */ /* 0x040fe2000000001a */
[----:B------:R-:W-:Y:S02]  /*7280*/  HADD2.F32 R40, -RZ, R73.H1_H1 ;  /* 0x30000049ff287230 */ /* 0x000fe40000004100 */
[C---:B------:R-:W-:Y:S01]  /*7290*/  FMUL R31, R38.reuse, R31 ;  /* 0x0000001f261f7220 */ /* 0x040fe20000400000 */
[----:B------:R1:W-:Y:S01]  /*72a0*/  STS.128 [R92+0x10], R68 ;  /* 0x000010445c007388 */ /* 0x0003e20000000c00 */
[--C-:B------:R-:W-:Y:S02]  /*72b0*/  HADD2.F32 R43, -RZ, R74.reuse.H0_H0 ;  /* 0x2000004aff2b7230 */ /* 0x100fe40000004100 */
[C---:B------:R-:W-:Y:S01]  /*72c0*/  FMUL R28, R38.reuse, R32 ;  /* 0x00000020261c7220 */ /* 0x040fe20000400000 */
[----:B------:R-:W-:Y:S02]  /*72d0*/  HADD2.F32 R42, -RZ, R74.H1_H1 ;  /* 0x3000004aff2a7230 */ /* 0x000fe40000004100 */
[C---:B------:R-:W-:Y:S01]  /*72e0*/  FMUL R29, R38.reuse, R33 ;  /* 0x00000021261d7220 */ /* 0x040fe20000400000 */
[----:B------:R-:W-:Y:S02]  /*72f0*/  HADD2.F32 R45, -RZ, R75.H0_H0 ;  /* 0x2000004bff2d7230 */ /* 0x000fe40000004100 */
[C---:B------:R-:W-:Y:S01]  /*7300*/  FMUL R30, R38.reuse, R34 ;  /* 0x00000022261e7220 */ /* 0x040fe20000400000 */
[----:B------:R-:W-:Y:S01]  /*7310*/  FFMA R31, R41, R40, R31 ;  /* 0x00000028291f7223 */ /* 0x000fe2000000001f */
[----:B------:R-:W-:Y:S01]  /*7320*/  FMUL R35, R38, R35 ;  /* 0x0000002326237220 */ /* 0x000fe20000400000 */
[----:B------:R-:W-:Y:S01]  /*7330*/  F2FP.F16.F32.PACK_AB R100, R17, R16 ;  /* 0x000000101164723e */ /* 0x000fe200000000ff */
[----:B------:R-:W-:Y:S01]  /*7340*/  FFMA R28, R41, R43, R28 ;  /* 0x0000002b291c7223 */ /* 0x000fe2000000001c */
[----:B------:R-:W-:Y:S01]  /*7350*/  F2FP.F16.F32.PACK_AB R101, R23, R18 ;  /* 0x000000121765723e */ /* 0x000fe200000000ff */
[----:B------:R-:W-:Y:S01]  /*7360*/  FFMA R29, R41, R42, R29 ;  /* 0x0000002a291d7223 */ /* 0x000fe2000000001d */
[----:B------:R-:W-:Y:S01]  /*7370*/  F2FP.F16.F32.PACK_AB R102, R21, R20 ;  /* 0x000000141566723e */ /* 0x000fe200000000ff */
[----:B------:R-:W-:Y:S01]  /*7380*/  FFMA R30, R41, R45, R30 ;  /* 0x0000002d291e7223 */ /* 0x000fe2000000001e */
[----:B------:R-:W-:Y:S01]  /*7390*/  F2FP.F16.F32.PACK_AB R103, R27, R22 ;  /* 0x000000161b67723e */ /* 0x000fe200000000ff */
[----:B------:R-:W-:Y:S01]  /*73a0*/  FFMA R35, R41, R44, R35 ;  /* 0x0000002c29237223 */ /* 0x000fe20000000023 */
[----:B------:R-:W-:Y:S02]  /*73b0*/  F2FP.F16.F32.PACK_AB R104, R25, R24 ;  /* 0x000000181968723e */ /* 0x000fe400000000ff */
[----:B------:R-:W-:Y:S01]  /*73c0*/  F2FP.F16.F32.PACK_AB R105, R31, R26 ;  /* 0x0000001a1f69723e */ /* 0x000fe200000000ff */
[----:B------:R1:W-:Y:S01]  /*73d0*/  STS.128 [R91+0x20], R100 ;  /* 0x000020645b007388 */ /* 0x0003e20000000c00 */
[----:B------:R-:W-:Y:S02]  /*73e0*/  F2FP.F16.F32.PACK_AB R106, R29, R28 ;  /* 0x0000001c1d6a723e */ /* 0x000fe400000000ff */
[----:B------:R-:W-:Y:S05]  /*73f0*/  F2FP.F16.F32.PACK_AB R107, R35, R30 ;  /* 0x0000001e236b723e */ /* 0x000fea00000000ff */
[----:B------:R1:W-:Y:S01]  /*7400*/  STS.128 [R87+0x30], R104 ;  /* 0x0000306857007388 */ /* 0x0003e20000000c00 */
[----:B------:R-:W-:Y:S01]  /*7410*/  @!PT LDS RZ, [RZ] ;  /* 0x00000000fffff984 */ /* 0x000fe20000000800 */
[----:B------:R-:W-:Y:S01]  /*7420*/  @!PT LDS RZ, [RZ] ;  /* 0x00000000fffff984 */ /* 0x000fe20000000800 */
[----:B------:R-:W-:Y:S01]  /*7430*/  @!PT LDS RZ, [RZ] ;  /* 0x00000000fffff984 */ /* 0x000fe20000000800 */
[----:B------:R-:W-:Y:S01]  /*7440*/  @!PT LDS RZ, [RZ] ;  /* 0x00000000fffff984 */ /* 0x000fe20000000800 */
[----:B------:R3:W-:Y:S07]  /*7450*/  MEMBAR.ALL.CTA ;  /* 0x0000000000007992 */ /* 0x0007ee0000008000 */
[----:B---3--:R-:W3:Y:S02]  /*7460*/  FENCE.VIEW.ASYNC.S ;  /* 0x00000000000073c6 */ /* 0x008ee40000000000 */
[----:B---3--:R-:W-:Y:S06]  /*7470*/  BAR.SYNC.DEFER_BLOCKING 0x1, 0x80 ;  /* 0x0042000000007b1d */ /* 0x008fec0000010000 */
[----:B------:R-:W-:Y:S05]  /*7480*/  @P0 BRA `(.L_x_121) ;  /* 0x0000000000280947 */ /* 0x000fea0003800000 */
[----:B------:R-:W3:Y:S01]  /*7490*/  LDCU.64 UR6, c[0x0][0x348] ;  /* 0x00006900ff0677ac */ /* 0x000ee20008000a00 */
[----:B------:R-:W-:Y:S01]  /*74a0*/  UIADD3 UR4, UPT, UPT, UR44, 0x200, URZ ;  /* 0x000002002c047890 */ /* 0x000fe2000fffe0ff */
[----:B------:R-:W-:Y:S05]  /*74b0*/  UMOV UR51, UR36 ;  /* 0x0000002400337c82 */ /* 0x000fea0008000000 */
[----:B------:R-:W-:Y:S04]  /*74c0*/  MOV R84, UR4 ;  /* 0x0000000400547c02 */ /* 0x000fe80008000f00 */
[----:B------:R-:W-:Y:S01]  /*74d0*/  R2UR UR48, R84 ;  /* 0x00000000543072ca */ /* 0x000fe200000e0000 */
[----:B---3--:R-:W-:Y:S04]  /*74e0*/  UIADD3 UR4, UP0, UPT, UR6, 0x680, URZ ;  /* 0x0000068006047890 */ /* 0x008fe8000ff1e0ff */
[----:B------:R-:W-:Y:S09]  /*74f0*/  UIADD3.X UR5, UPT, UPT, URZ, UR7, URZ, UP0, !UPT ;  /* 0x00000007ff057290 */ /* 0x000ff200087fe4ff */
[----:B------:R3:W-:Y:S01]  /*7500*/  UTMASTG.3D [UR48], [UR4] ;  /* 0x00000030040073b5 */ /* 0x0007e20008010000 */
[----:B------:R0:W-:Y:S01]  /*7510*/  UTMACMDFLUSH ;  /* 0x00000000000079b7 */ /* 0x0001e20000000000 */
[----:B---3--:R-:W-:Y:S04]  /*7520*/  DEPBAR.LE SB0, 0x1 ;  /* 0x000080400000791a */ /* 0x008fe80000000000 */
.L_x_121:
[----:B------:R-:W-:Y:S05]  /*7530*/  BSYNC.RECONVERGENT B0 ;  /* 0x0000000000007941 */ /* 0x000fea0003800200 */
.L_x_120:
[----:B------:R-:W-:Y:S01]  /*7540*/  BAR.SYNC.DEFER_BLOCKING 0x1, 0x80 ;  /* 0x0042000000007b1d */ /* 0x000fe20000010000 */
[----:B------:R-:W-:Y:S01]  /*7550*/  ISETP.NE.AND P1, PT, R98, RZ, PT ;  /* 0x000000ff6200720c */ /* 0x000fe20003f25270 */
[----:B------:R-:W-:Y:S01]  /*7560*/  UISETP.NE.AND UP0, UPT, UR52, URZ, UPT ;  /* 0x000000ff3400728c */ /* 0x000fe2000bf05270 */
[----:B------:R-:W-:Y:S11]  /*7570*/  LEA R3, R46, UR44, 0x3 ;  /* 0x0000002c2e037c11 */ /* 0x000ff6000f8e18ff */
[----:B------:R-:W-:Y:S01]  /*7580*/  @P1 SHF.L.U32 R2, R90, 0x1f, RZ ;  /* 0x0000001f5a021819 */ /* 0x000fe200000006ff */
[----:B------:R-:W-:Y:S06]  /*7590*/  BRA.U !UP0, `(.L_x_122) ;  /* 0x0000000108247547 */ /* 0x000fec000b800000 */
[----:B------:R-:W-:Y:S01]  /*75a0*/  IMAD.U32 R5, RZ, RZ, UR46 ;  /* 0x0000002eff057e24 */ /* 0x000fe2000f8e00ff */
[----:B------:R-:W-:Y:S01]  /*75b0*/  MOV R0, UR47 ;  /* 0x0000002f00007c02 */ /* 0x000fe20008000f00 */
[----:B------:R-:W-:Y:S03]  /*75c0*/  UIADD3 UR4, UPT, UPT, UR46, 0x1, URZ ;  /* 0x000000012e047890 */ /* 0x000fe6000fffe0ff */
[----:B------:R-:W-:Y:S01]  /*75d0*/  @P1 LEA R5, R5, UR44, 0x3 ;  /* 0x0000002c05051c11 */ /* 0x000fe2000f8e18ff */
[----:B------:R-:W-:Y:S04]  /*75e0*/  UISETP.NE.AND UP0, UPT, UR4, 0x4, UPT ;  /* 0x000000040400788c */ /* 0x000fe8000bf05270 */
[----:B------:R-:W-:Y:S01]  /*75f0*/  @P1 VIADD R5, R5, 0x60 ;  /* 0x0000006005051836 */ /* 0x000fe20000000000 */
[----:B------:R-:W-:Y:S04]  /*7600*/  USEL UR46, UR4, URZ, UP0 ;  /* 0x000000ff042e7287 */ /* 0x000fe80008000000 */
[----:B------:R-:W-:Y:S04]  /*7610*/  @P1 PRMT R0, R0, 0x654, R5 ;  /* 0x0000065400001816 */ /* 0x000fe80000000005 */
[----:B------:R3:W-:Y:S04]  /*7620*/  @P1 SYNCS.ARRIVE.TRANS64.RED.A1T0 RZ, [R0+URZ], RZ ;  /* 0x000000ff00ff19a7 */ /* 0x0007e800081004ff */
.L_x_122:
[----:B------:R-:W4:Y:S01]  /*7630*/  @P1 SYNCS.PHASECHK.TRANS64.TRYWAIT P0, [R3+URZ+0x40], R2 ;  /* 0x00004002030015a7 */ /* 0x000f2200080011ff */
[----:B------:R-:W-:Y:S01]  /*7640*/  BSSY B1, `(.L_x_123) ;  /* 0x0000016000017945 */ /* 0x000fe20003800000 */
[----:B----4-:R-:W-:Y:S03]  /*7650*/  @P1 SEL R47, RZ, 0x1, !P0 ;  /* 0x00000001ff2f1807 */ /* 0x010fe60004000000 */
[----:B------:R-:W-:Y:S05]  /*7660*/  @!P1 BRA `(.L_x_124) ;  /* 0x00000000004c9947 */ /* 0x000fea0003800000 */
[----:B------:R-:W-:Y:S01]  /*7670*/  ISETP.NE.AND P0, PT, R47, RZ, PT ;  /* 0x000000ff2f00720c */ /* 0x000fe20003f05270 */
[----:B------:R-:W-:Y:S01]  /*7680*/  BSSY B0, `(.L_x_125) ;  /* 0x000000b000007945 */ /* 0x000fe20003800000 */
[----:B------:R-:W-:Y:S11]  /*7690*/  ISETP.NE.AND P1, PT, R60, RZ, PT ;  /* 0x000000ff3c00720c */ /* 0x000ff60003f25270 */
[----:B------:R-:W-:Y:S02]  /*76a0*/  @!UPT UIADD3 URZ, UPT, UPT, URZ, URZ, URZ ;  /* 0x000000fffffff290 */ /* 0x000fe4000fffe0ff */
[C---:B------:R-:W-:Y:S01]  /*76b0*/  @P1 IMAD R6, R46.reuse, 0x2000, R93 ;  /* 0x000020002e061824 */ /* 0x040fe200078e025d */
[C---:B------:R-:W-:Y:S01]  /*76c0*/  @P1 LEA R4, R46.reuse, R91, 0xd ;  /* 0x0000005b2e041211 */ /* 0x040fe200078e68ff */
[C---:B------:R-:W-:Y:S02]  /*76d0*/  @P1 IMAD R5, R46.reuse, 0x2000, R92 ;  /* 0x000020002e051824 */ /* 0x040fe400078e025c */
[----:B------:R-:W-:Y:S01]  /*76e0*/  @P1 IMAD R2, R46, 0x2000, R87 ;  /* 0x000020002e021824 */ /* 0x000fe200078e0257 */
[----:B------:R-:W-:Y:S06]  /*76f0*/  @P0 BRA `(.L_x_126) ;  /* 0x00000000000c0947 */ /* 0x000fec0003800000 */
[----:B---3--:R-:W-:Y:S04]  /*7700*/  SHF.L.U32 R0, R90, 0x1f, RZ ;  /* 0x0000001f5a007819 */ /* 0x008fe800000006ff */
[----:B------:R-:W3:Y:S02]  /*7710*/  SYNCS.PHASECHK.TRANS64.TRYWAIT P0, [R3+URZ+0x40], R0 ;  /* 0x00004000030075a7 */ /* 0x000ee400080011ff */
[----:B---3--:R-:W-:Y:S05]  /*7720*/  @!P0 BRA `(.L_x_127) ;  /* 0x0000003000c88947 */ /* 0x008fea0003800000 */
.L_x_126:
[----:B------:R-:W-:Y:S05]  /*7730*/  BSYNC B0 ;  /* 0x0000000000007941 */ /* 0x000fea0003800000 */
.L_x_125:
[----:B------:R-:W-:Y:S02]  /*7740*/  ISETP.NE.AND P0, PT, R60, RZ, PT ;  /* 0x000000ff3c00720c */ /* 0x000fe40003f05270 */
[----:B------:R-:W-:Y:S11]  /*7750*/  IADD3 R46, PT, PT, R46, 0x1, RZ ;  /* 0x000000012e2e7810 */ /* 0x000ff60007ffe0ff */
[----:B------:R4:W1:Y:S04]  /*7760*/  @P0 LDS.128 R48, [R6] ;  /* 0x0000000006300984 */ /* 0x0008680000000c00 */
[----:B------:R4:W1:Y:S04]  /*7770*/  @P0 LDS.128 R56, [R5+0x10] ;  /* 0x0000100005380984 */ /* 0x0008680000000c00 */
[----:B------:R4:W1:Y:S04]  /*7780*/  @P0 LDS.128 R64, [R4+0x20] ;  /* 0x0000200004400984 */ /* 0x0008680000000c00 */
[----:B------:R4:W1:Y:S02]  /*7790*/  @P0 LDS.128 R72, [R2+0x30] ;  /* 0x0000300002480984 */ /* 0x0008640000000c00 */
.L_x_124:
[----:B------:R-:W-:Y:S05]  /*77a0*/  BSYNC B1 ;  /* 0x0000000000017941 */ /* 0x000fea0003800000 */
.L_x_123:
[----:B---3--:R-:W-:Y:S05]  /*77b0*/  VIADD R0, R39, 0x20 ;  /* 0x0000002027007836 */ /* 0x008fea0000000000 */
[----:B------:R-:W-:Y:S04]  /*77c0*/  SHF.R.U32.HI R0, RZ, 0x15, R0 ;  /* 0x00000015ff007819 */ /* 0x000fe80000011600 */
[----:B------:R-:W-:Y:S11]  /*77d0*/  LOP3.LUT P0, RZ, R0, 0x3, R81, 0x48, !PT ;  /* 0x0000000300ff7812 */ /* 0x000ff60007804851 */
[----:B------:R-:W-:Y:S02]  /*77e0*/  @!UPT UIADD3 URZ, UPT, UPT, URZ, URZ, URZ ;  /* 0x000000fffffff290 */ /* 0x000fe4000fffe0ff */
[----:B------:R-:W-:Y:S05]  /*77f0*/  @!P0 BRA `(.L_x_128) ;  /* 0x0000000000408947 */ /* 0x000fea0003800000 */
[----:B------:R-:W3:Y:S01]  /*7800*/  LDCU.64 UR8, c[0x4][0x70] ;  /* 0x01000e00ff0877ac */ /* 0x000ee20008000a00 */
[----:B------:R-:W-:Y:S01]  /*7810*/  MOV R3, 0x0 ;  /* 0x0000000000037802 */ /* 0x000fe20000000f00 */
[----:B------:R-:W-:Y:S02]  /*7820*/  HFMA2 R12, -RZ, RZ, 0, 5.9604644775390625e-08 ;  /* 0x00000001ff0c7431 */ /* 0x000fe400000001ff */
[----:B------:R-:W-:Y:S02]  /*7830*/  IMAD.MOV.U32 R8, RZ, RZ, 0x192 ;  /* 0x00000192ff087424 */ /* 0x000fe400078e00ff */
[----:B------:R-:W-:Y:S01]  /*7840*/  IMAD.MOV.U32 R13, RZ, RZ, RZ ;  /* 0x000000ffff0d7224 */ /* 0x000fe200078e00ff */
[----:B------:R-:W5:Y:S01]  /*7850*/  LDCU.64 UR6, c[0x4][0x78] ;  /* 0x01000f00ff0677ac */ /* 0x000f620008000a00 */
[----:B----4-:R-:W4:Y:S01]  /*7860*/  LDC.64 R2, c[0x4][R3] ;  /* 0x0100000003027b82 */ /* 0x010f220000000a00 */
[----:B------:R-:W2:Y:S01]  /*7870*/  LDCU.64 UR4, c[0x4][0x10] ;  /* 0x01000200ff0477ac */ /* 0x000ea20008000a00 */
[----:B---3--:R-:W-:Y:S01]  /*7880*/  MOV R5, UR9 ;  /* 0x0000000900057c02 */ /* 0x008fe20008000f00 */
[----:B------:R-:W-:Y:S01]  /*7890*/  IMAD.U32 R4, RZ, RZ, UR8 ;  /* 0x00000008ff047e24 */ /* 0x000fe2000f8e00ff */
[----:B-----5:R-:W-:Y:S01]  /*78a0*/  MOV R7, UR7 ;  /* 0x0000000700077c02 */ /* 0x020fe20008000f00 */
[----:B------:R-:W-:Y:S01]  /*78b0*/  IMAD.U32 R6, RZ, RZ, UR6 ;  /* 0x00000006ff067e24 */ /* 0x000fe2000f8e00ff */
[----:B--2---:R-:W-:Y:S01]  /*78c0*/  MOV R11, UR5 ;  /* 0x00000005000b7c02 */ /* 0x004fe20008000f00 */
[----:B------:R-:W-:Y:S02]  /*78d0*/  IMAD.U32 R10, RZ, RZ, UR4 ;  /* 0x00000004ff0a7e24 */ /* 0x000fe4000f8e00ff */
[----:B------:R-:W-:Y:S07]  /*78e0*/  LEPC R20, `(.L_x_128) ;  /* 0x000000001014794e */ /* 0x000fee0000000000 */
[----:B-1--4-:R-:W-:Y:S05]  /*78f0*/  CALL.ABS.NOINC R2 ;  /* 0x0000000002007343 */ /* 0x012fea0003c00000 */
.L_x_128:
[----:B------:R-:W-:Y:S05]  /*7900*/  WARPSYNC.ALL ;  /* 0x0000000000007948 */ /* 0x000fea0003800000 */
[----:B------:R-:W-:Y:S01]  /*7910*/  R2UR UR4, R39 ;  /* 0x00000000270472ca */ /* 0x000fe200000e0000 */
[--C-:B-1----:R-:W-:Y:S01]  /*7920*/  HADD2.F32 R40, -RZ, R48.reuse.H0_H0 ;  /* 0x20000030ff287230 */ /* 0x102fe20000004100 */
[----:B------:R-:W-:Y:S01]  /*7930*/  ISETP.NE.AND P6, PT, R98, RZ, PT ;  /* 0x000000ff6200720c */ /* 0x000fe20003fc5270 */
[----:B------:R-:W-:Y:S01]  /*7940*/  HADD2.F32 R43, -RZ, R48.H1_H1 ;  /* 0x30000030ff2b7230 */ /* 0x000fe20000004100 */
[----:B------:R-:W-:Y:S01]  /*7950*/  MOV R52, UR46 ;  /* 0x0000002e00347c02 */ /* 0x000fe20008000f00 */
[----:B------:R-:W-:Y:S01]  /*7960*/  HADD2.F32 R42, -RZ, R49.H1_H1 ;  /* 0x30000031ff2a7230 */ /* 0x000fe20000004100 */
[----:B------:R-:W-:Y:S01]  /*7970*/  MOV R61, UR47 ;  /* 0x0000002f003d7c02 */ /* 0x000fe20008000f00 */
[----:B------:R-:W-:Y:S01]  /*7980*/  HADD2.F32 R45, -RZ, R51.H0_H0 ;  /* 0x20000033ff2d7230 */ /* 0x000fe20000004100 */
[----:B------:R-:W-:Y:S01]  /*7990*/  ISETP.NE.AND P0, PT, R95, RZ, PT ;  /* 0x000000ff5f00720c */ /* 0x000fe20003f05270 */
[----:B------:R-:W-:Y:S01]  /*79a0*/  HADD2.F32 R44, -RZ, R75.H1_H1 ;  /* 0x3000004bff2c7230 */ /* 0x000fe20000004100 */
[----:B------:R-:W-:Y:S01]  /*79b0*/  BSSY.RECONVERGENT B0, `(.L_x_129) ;  /* 0x0000088000007945 */ /* 0x000fe20003800200 */
[----:B------:R-:W-:Y:S02]  /*79c0*/  LEA R62, R46, UR44, 0x3 ;  /* 0x0000002c2e3e7c11 */ /* 0x000fe4000f8e18ff */
[----:B----4-:R-:W1:Y:S02]  /*79d0*/  LDTM.x32 R4, tmem[UR4+0x20] ;  /* 0x00002004000479ee */ /* 0x010e6400082c0000 */
[----:B------:R-:W-:Y:S02]  /*79e0*/  @P6 LEA R52, R52, UR44, 0x3 ;  /* 0x0000002c34346c11 */ /* 0x000fe4000f8e18ff */
[----:B------:R-:W-:Y:S02]  /*79f0*/  @P6 SHF.L.U32 R63, R90, 0x1f, RZ ;  /* 0x0000001f5a3f6819 */ /* 0x000fe400000006ff */
[----:B------:R-:W-:Y:S04]  /*7a00*/  @P6 IADD3 R52, PT, PT, R52, 0x60, RZ ;  /* 0x0000006034346810 */ /* 0x000fe80007ffe0ff */
[----:B------:R-:W-:Y:S01]  /*7a10*/  @P6 PRMT R61, R61, 0x654, R52 ;  /* 0x000006543d3d6816 */ /* 0x000fe20000000034 */
[C---:B-1----:R-:W-:Y:S01]  /*7a20*/  FMUL R0, R38.reuse, R4 ;  /* 0x0000000426007220 */ /* 0x042fe20000400000 */
[C---:B------:R-:W-:Y:S01]  /*7a30*/  FMUL R2, R38.reuse, R5 ;  /* 0x0000000526027220 */ /* 0x040fe20000400000 */
[C---:B------:R-:W-:Y:S01]  /*7a40*/  FMUL R3, R38.reuse, R6 ;  /* 0x0000000626037220 */ /* 0x040fe20000400000 */
[C---:B------:R-:W-:Y:S01]  /*7a50*/  FMUL R7, R38.reuse, R7 ;  /* 0x0000000726077220 */ /* 0x040fe20000400000 */
[C---:B------:R-:W-:Y:S01]  /*7a60*/  FFMA R0, R41.reuse, R40, R0 ;  /* 0x0000002829007223 */ /* 0x040fe20000000000 */
[----:B------:R-:W-:Y:S02]  /*7a70*/  HADD2.F32 R40, -RZ, R49.H0_H0 ;  /* 0x20000031ff287230 */ /* 0x000fe40000004100 */
[C---:B------:R-:W-:Y:S01]  /*7a80*/  FFMA R2, R41.reuse, R43, R2 ;  /* 0x0000002b29027223 */ /* 0x040fe20000000002 */
[--C-:B------:R-:W-:Y:S02]  /*7a90*/  HADD2.F32 R43, -RZ, R50.reuse.H0_H0 ;  /* 0x20000032ff2b7230 */ /* 0x100fe40000004100 */
[C---:B------:R-:W-:Y:S01]  /*7aa0*/  FMUL R4, R38.reuse, R8 ;  /* 0x0000000826047220 */ /* 0x040fe20000400000 */
[----:B------:R-:W-:Y:S01]  /*7ab0*/  FMUL R5, R38, R9 ;  /* 0x0000000926057220 */ /* 0x000fe20000400000 */
[C---:B------:R-:W-:Y:S01]  /*7ac0*/  FFMA R3, R41.reuse, R40, R3 ;  /* 0x0000002829037223 */ /* 0x040fe20000000003 */
[----:B------:R-:W-:Y:S01]  /*7ad0*/  HADD2.F32 R40, -RZ, R50.H1_H1 ;  /* 0x30000032ff287230 */ /* 0x000fe20000004100 */
[----:B------:R-:W-:Y:S01]  /*7ae0*/  F2FP.F16.F32.PACK_AB R52, R2, R0 ;  /* 0x000000000234723e */ /* 0x000fe200000000ff */
[C---:B------:R-:W-:Y:S01]  /*7af0*/  FFMA R7, R41.reuse, R42, R7 ;  /* 0x0000002a29077223 */ /* 0x040fe20000000007 */
[C---:B------:R-:W-:Y:S01]  /*7b00*/  FFMA R4, R41.reuse, R43, R4 ;  /* 0x0000002b29047223 */ /* 0x040fe20000000004 */
[C---:B------:R-:W-:Y:S01]  /*7b10*/  FMUL R6, R38.reuse, R10 ;  /* 0x0000000a26067220 */ /* 0x040fe20000400000 */
[----:B------:R-:W-:Y:S02]  /*7b20*/  HADD2.F32 R42, -RZ, R51.H1_H1 ;  /* 0x30000033ff2a7230 */ /* 0x000fe40000004100 */
[----:B------:R-:W-:Y:S01]  /*7b30*/  FFMA R5, R41, R40, R5 ;  /* 0x0000002829057223 */ /* 0x000fe20000000005 */
[----:B------:R-:W-:Y:S01]  /*7b40*/  F2FP.F16.F32.PACK_AB R53, R7, R3 ;  /* 0x000000030735723e */ /* 0x000fe200000000ff */
[----:B------:R-:W-:Y:S01]  /*7b50*/  FFMA R6, R41, R45, R6 ;  /* 0x0000002d29067223 */ /* 0x000fe20000000006 */
[C---:B------:R-:W-:Y:S01]  /*7b60*/  FMUL R11, R38.reuse, R11 ;  /* 0x0000000b260b7220 */ /* 0x040fe20000400000 */
[--C-:B------:R-:W-:Y:S01]  /*7b70*/  HADD2.F32 R40, -RZ, R56.reuse.H0_H0 ;  /* 0x20000038ff287230 */ /* 0x100fe20000004100 */
[----:B------:R-:W-:Y:S01]  /*7b80*/  F2FP.F16.F32.PACK_AB R54, R5, R4 ;  /* 0x000000040536723e */ /* 0x000fe200000000ff */
[C---:B------:R-:W-:Y:S01]  /*7b90*/  FMUL R8, R38.reuse, R12 ;  /* 0x0000000c26087220 */ /* 0x040fe20000400000 */
[C---:B------:R-:W-:Y:S01]  /*7ba0*/  FFMA R11, R41.reuse, R42, R11 ;  /* 0x0000002a290b7223 */ /* 0x040fe2000000000b */
[----:B------:R-:W-:Y:S02]  /*7bb0*/  HADD2.F32 R42, -RZ, R56.H1_H1 ;  /* 0x30000038ff2a7230 */ /* 0x000fe40000004100 */
[C---:B------:R-:W-:Y:S01]  /*7bc0*/  FMUL R9, R38.reuse, R13 ;  /* 0x0000000d26097220 */ /* 0x040fe20000400000 */
[--C-:B------:R-:W-:Y:S02]  /*7bd0*/  HADD2.F32 R43, -RZ, R57.reuse.H0_H0 ;  /* 0x20000039ff2b7230 */ /* 0x100fe40000004100 */
[----:B------:R-:W-:Y:S01]  /*7be0*/  FFMA R8, R41, R40, R8 ;  /* 0x0000002829087223 */ /* 0x000fe20000000008 */
[----:B------:R-:W-:Y:S01]  /*7bf0*/  F2FP.F16.F32.PACK_AB R55, R11, R6 ;  /* 0x000000060b37723e */ /* 0x000fe200000000ff */
[----:B------:R-:W-:Y:S01]  /*7c00*/  FFMA R9, R41, R42, R9 ;  /* 0x0000002a29097223 */ /* 0x000fe20000000009 */
[C---:B------:R-:W-:Y:S01]  /*7c10*/  FMUL R10, R38.reuse, R14 ;  /* 0x0000000e260a7220 */ /* 0x040fe20000400000 */
[----:B------:R-:W-:Y:S02]  /*7c20*/  HADD2.F32 R40, -RZ, R57.H1_H1 ;  /* 0x30000039ff287230 */ /* 0x000fe40000004100 */
[C---:B------:R-:W-:Y:S01]  /*7c30*/  FMUL R15, R38.reuse, R15 ;  /* 0x0000000f260f7220 */ /* 0x040fe20000400000 */
[----:B------:R1:W-:Y:S01]  /*7c40*/  STS.128 [R93+0x2000], R52 ;  /* 0x002000345d007388 */ /* 0x0003e20000000c00 */
[----:B------:R-:W-:Y:S01]  /*7c50*/  F2FP.F16.F32.PACK_AB R68, R9, R8 ;  /* 0x000000080944723e */ /* 0x000fe200000000ff */
[C---:B------:R-:W-:Y:S01]  /*7c60*/  FFMA R10, R41.reuse, R43, R10 ;  /* 0x0000002b290a7223 */ /* 0x040fe2000000000a */
[--C-:B------:R-:W-:Y:S02]  /*7c70*/  HADD2.F32 R43, -RZ, R58.reuse.H0_H0 ;  /* 0x2000003aff2b7230 */ /* 0x100fe40000004100 */
        /* <DEDUP_REMOVED lines=11> */
[--C-:B------:R-:W-:Y:S02]  /*7d30*/  HADD2.F32 R43, -RZ, R64.reuse.H0_H0 ;  /* 0x20000040ff2b7230 */ /* 0x100fe40000004100 */
[C---:B------:R-:W-:Y:S01]  /*7d40*/  FFMA R14, R41.reuse, R45, R14 ;  /* 0x0000002d290e7223 */ /* 0x040fe2000000000e */
[C---:B------:R-:W-:Y:S01]  /*7d50*/  FMUL R16, R38.reuse, R20 ;  /* 0x0000001426107220 */ /* 0x040fe20000400000 */
        /* <DEDUP_REMOVED lines=17> */
[C---:B------:R-:W-:Y:S01]  /*7e70*/  FFMA R20, R41.reuse, R40, R20 ;  /* 0x0000002829147223 */ /* 0x040fe20000000014 */
[C---:B------:R-:W-:Y:S01]  /*7e80*/  FFMA R21, R41.reuse, R42, R21 ;  /* 0x0000002a29157223 */ /* 0x040fe20000000015 */
[----:B------:R-:W-:Y:S02]  /*7e90*/  HADD2.F32 R40, -RZ, R67.H1_H1 ;  /* 0x30000043ff287230 */ /* 0x000fe40000004100 */
[----:B------:R-:W-:Y:S01]  /*7ea0*/  FFMA R22, R41, R43, R22 ;  /* 0x0000002b29167223 */ /* 0x000fe20000000016 */
[C---:B------:R-:W-:Y:S01]  /*7eb0*/  FMUL R27, R38.reuse, R27 ;  /* 0x0000001b261b7220 */ /* 0x040fe20000400000 */
[--C-:B------:R-:W-:Y:S02]  /*7ec0*/  HADD2.F32 R43, -RZ, R72.reuse.H0_H0 ;  /* 0x20000048ff2b7230 */ /* 0x100fe40000004100 */
[C---:B------:R-:W-:Y:S01]  /*7ed0*/  FMUL R24, R38.reuse, R28 ;  /* 0x0000001c26187220 */ /* 0x040fe20000400000 */
[----:B------:R-:W-:Y:S02]  /*7ee0*/  HADD2.F32 R42, -RZ, R72.H1_H1 ;  /* 0x30000048ff2a7230 */ /* 0x000fe40000004100 */
[C---:B------:R-:W-:Y:S01]  /*7ef0*/  FMUL R25, R38.reuse, R29 ;  /* 0x0000001d26197220 */ /* 0x040fe20000400000 */
[--C-:B------:R-:W-:Y:S01]  /*7f00*/  HADD2.F32 R45, -RZ, R73.reuse.H0_H0 ;  /* 0x20000049ff2d7230 */ /* 0x100fe20000004100 */
[----:B------:R-:W-:Y:S01]  /*7f10*/  F2FP.F16.F32.PACK_AB R70, R13, R12 ;  /* 0x0000000c0d46723e */ /* 0x000fe200000000ff */
[C---:B------:R-:W-:Y:S01]  /*7f20*/  FMUL R26, R38.reuse, R30 ;  /* 0x0000001e261a7220 */ /* 0x040fe20000400000 */
[----:B------:R-:W-:Y:S01]  /*7f30*/  F2FP.F16.F32.PACK_AB R71, R19, R14 ;  /* 0x0000000e1347723e */ /* 0x000fe200000000ff */
[C---:B------:R-:W-:Y:S01]  /*7f40*/  FFMA R27, R41.reuse, R40, R27 ;  /* 0x00000028291b7223 */ /* 0x040fe2000000001b */
[C---:B------:R-:W-:Y:S01]  /*7f50*/  FFMA R24, R41.reuse, R43, R24 ;  /* 0x0000002b29187223 */ /* 0x040fe20000000018 */
[----:B------:R-:W-:Y:S02]  /*7f60*/  HADD2.F32 R40, -RZ, R73.H1_H1 ;  /* 0x30000049ff287230 */ /* 0x000fe40000004100 */
[C---:B------:R-:W-:Y:S01]  /*7f70*/  FFMA R25, R41.reuse, R42, R25 ;  /* 0x0000002a29197223 */ /* 0x040fe20000000019 */
[----:B------:R1:W-:Y:S01]  /*7f80*/  STS.128 [R92+0x2010], R68 ;  /* 0x002010445c007388 */ /* 0x0003e20000000c00 */
[C---:B------:R-:W-:Y:S01]  /*7f90*/  FMUL R31, R38.reuse, R31 ;  /* 0x0000001f261f7220 */ /* 0x040fe20000400000 */
[--C-:B------:R-:W-:Y:S02]  /*7fa0*/  HADD2.F32 R43, -RZ, R74.reuse.H0_H0 ;  /* 0x2000004aff2b7230 */ /* 0x100fe40000004100 */
[C---:B------:R-:W-:Y:S01]  /*7fb0*/  FFMA R26, R41.reuse, R45, R26 ;  /* 0x0000002d291a7223 */ /* 0x040fe2000000001a */
        /* <DEDUP_REMOVED lines=30> */
[----:B------:R-:W-:Y:S02]  /*81a0*/  UIADD3 UR9, UPT, UPT, UR49, 0x20, URZ ;  /* 0x0000002031097890 */ /* 0x000fe4000fffe0ff */
[----:B------:R-:W-:Y:S01]  /*81b0*/  UIADD3 UR8, UPT, UPT, UR44, 0x2200, URZ ;  /* 0x000022002c087890 */ /* 0x000fe2000fffe0ff */
[----:B------:R-:W-:Y:S01]  /*81c0*/  UMOV UR10, UR50 ;  /* 0x00000032000a7c82 */ /* 0x000fe20008000000 */
[----:B------:R-:W-:Y:S01]  /*81d0*/  UMOV UR11, UR36 ;  /* 0x00000024000b7c82 */ /* 0x000fe20008000000 */
[----:B---3--:R-:W-:Y:S04]  /*81e0*/  UIADD3 UR4, UP0, UPT, UR6, 0x680, URZ ;  /* 0x0000068006047890 */ /* 0x008fe8000ff1e0ff */
[----:B------:R-:W-:Y:S09]  /*81f0*/  UIADD3.X UR5, UPT, UPT, URZ, UR7, URZ, UP0, !UPT ;  /* 0x00000007ff057290 */ /* 0x000ff200087fe4ff */
[----:B------:R3:W-:Y:S01]  /*8200*/  UTMASTG.3D [UR8], [UR4] ;  /* 0x00000008040073b5 */ /* 0x0007e20008010000 */
[----:B------:R0:W-:Y:S01]  /*8210*/  UTMACMDFLUSH ;  /* 0x00000000000079b7 */ /* 0x0001e20000000000 */
[----:B---3--:R-:W-:Y:S04]  /*8220*/  DEPBAR.LE SB0, 0x1 ;  /* 0x000080400000791a */ /* 0x008fe80000000000 */
.L_x_130:
[----:B------:R-:W-:Y:S05]  /*8230*/  BSYNC.RECONVERGENT B0 ;  /* 0x0000000000007941 */ /* 0x000fea0003800200 */
.L_x_129:
[----:B------:R-:W-:Y:S01]  /*8240*/  BAR.SYNC.DEFER_BLOCKING 0x1, 0x80 ;  /* 0x0042000000007b1d */ /* 0x000fe20000010000 */
[----:B------:R-:W-:Y:S04]  /*8250*/  UIADD3 UR4, UPT, UPT, UR46, 0x1, URZ ;  /* 0x000000012e047890 */ /* 0x000fe8000fffe0ff */
[----:B------:R-:W-:Y:S04]  /*8260*/  UISETP.NE.AND UP0, UPT, UR4, 0x4, UPT ;  /* 0x000000040400788c */ /* 0x000fe8000bf05270 */
[----:B------:R-:W-:Y:S01]  /*8270*/  USEL UR45, UR4, URZ, UP0 ;  /* 0x000000ff042d7287 */ /* 0x000fe20008000000 */
[----:B------:R3:W-:Y:S01]  /*8280*/  @P6 SYNCS.ARRIVE.TRANS64.RED.A1T0 RZ, [R61+URZ], RZ ;  /* 0x000000ff3dff69a7 */ /* 0x0007e200081004ff */
[----:B------:R-:W-:Y:S01]  /*8290*/  BSSY B1, `(.L_x_131) ;  /* 0x0000017000017945 */ /* 0x000fe20003800000 */
[----:B------:R-:W4:Y:S02]  /*82a0*/  @P6 SYNCS.PHASECHK.TRANS64.TRYWAIT P0, [R62+URZ+0x40], R63 ;  /* 0x0000403f3e0065a7 */ /* 0x000f2400080011ff */
[----:B----4-:R-:W-:Y:S01]  /*82b0*/  @P6 SEL R47, RZ, 0x1, !P0 ;  /* 0x00000001ff2f6807 */ /* 0x010fe20004000000 */
[----:B---3--:R-:W-:Y:S06]  /*82c0*/  @!P6 BRA `(.L_x_132) ;  /* 0x00000000004ce947 */ /* 0x008fec0003800000 */
        /* <DEDUP_REMOVED lines=9> */
[----:B------:R-:W-:Y:S04]  /*8360*/  SHF.L.U32 R5, R90, 0x1f, RZ ;  /* 0x0000001f5a057819 */ /* 0x000fe800000006ff */
[----:B------:R-:W3:Y:S02]  /*8370*/  SYNCS.PHASECHK.TRANS64.TRYWAIT P0, [R62+URZ+0x40], R5 ;  /* 0x000040053e0075a7 */ /* 0x000ee400080011ff */
[----:B---3--:R-:W-:Y:S05]  /*8380*/  @!P0 BRA `(.L_x_135) ;  /* 0x0000002400c48947 */ /* 0x008fea0003800000 */
.L_x_134:
[----:B------:R-:W-:Y:S05]  /*8390*/  BSYNC B0 ;  /* 0x0000000000007941 */ /* 0x000fea0003800000 */
.L_x_133:
[----:B------:R-:W-:Y:S02]  /*83a0*/  ISETP.NE.AND P0, PT, R60, RZ, PT ;  /* 0x000000ff3c00720c */ /* 0x000fe40003f05270 */
[----:B------:R-:W-:Y:S11]  /*83b0*/  IADD3 R46, PT, PT, R46, 0x1, RZ ;  /* 0x000000012e2e7810 */ /* 0x000ff60007ffe0ff */
[----:B------:R4:W1:Y:S04]  /*83c0*/  @P0 LDS.128 R48, [R4] ;  /* 0x0000000004300984 */ /* 0x0008680000000c00 */
[----:B------:R4:W1:Y:S04]  /*83d0*/  @P0 LDS.128 R56, [R3+0x10] ;  /* 0x0000100003380984 */ /* 0x0008680000000c00 */
[----:B------:R4:W1:Y:S04]  /*83e0*/  @P0 LDS.128 R64, [R2+0x20] ;  /* 0x0000200002400984 */ /* 0x0008680000000c00 */
[----:B------:R4:W1:Y:S02]  /*83f0*/  @P0 LDS.128 R72, [R0+0x30] ;  /* 0x0000300000480984 */ /* 0x0008640000000c00 */
.L_x_132:
[----:B------:R-:W-:Y:S05]  /*8400*/  BSYNC B1 ;  /* 0x0000000000017941 */ /* 0x000fea0003800000 */
.L_x_131:
[----:B----4-:R-:W-:Y:S05]  /*8410*/  VIADD R0, R39, 0x40 ;  /* 0x0000004027007836 */ /* 0x010fea0000000000 */
        /* <DEDUP_REMOVED lines=9> */
[----:B------:R-:W4:Y:S01]  /*84b0*/  LDCU.64 UR6, c[0x4][0x78] ;  /* 0x01000f00ff0677ac */ /* 0x000f220008000a00 */
[----:B------:R-:W1:Y:S01]  /*84c0*/  LDC.64 R2, c[0x4][R3] ;  /* 0x0100000003027b82 */ /* 0x000e620000000a00 */
[----:B------:R-:W5:Y:S01]  /*84d0*/  LDCU.64 UR4, c[0x4][0x10] ;  /* 0x01000200ff0477ac */ /* 0x000f620008000a00 */
[----:B---3--:R-:W-:Y:S01]  /*84e0*/  MOV R5, UR9 ;  /* 0x0000000900057c02 */ /* 0x008fe20008000f00 */
[----:B------:R-:W-:Y:S01]  /*84f0*/  IMAD.U32 R4, RZ, RZ, UR8 ;  /* 0x00000008ff047e24 */ /* 0x000fe2000f8e00ff */
[----:B----4-:R-:W-:Y:S01]  /*8500*/  MOV R7, UR7 ;  /* 0x0000000700077c02 */ /* 0x010fe20008000f00 */
[----:B------:R-:W-:Y:S01]  /*8510*/  IMAD.U32 R6, RZ, RZ, UR6 ;  /* 0x00000006ff067e24 */ /* 0x000fe2000f8e00ff */
[----:B-----5:R-:W-:Y:S01]  /*8520*/  MOV R11, UR5 ;  /* 0x00000005000b7c02 */ /* 0x020fe20008000f00 */
[----:B------:R-:W-:Y:S02]  /*8530*/  IMAD.U32 R10, RZ, RZ, UR4 ;  /* 0x00000004ff0a7e24 */ /* 0x000fe4000f8e00ff */
[----:B------:R-:W-:Y:S07]  /*8540*/  LEPC R20, `(.L_x_136) ;  /* 0x000000001014794e */ /* 0x000fee0000000000 */
[----:B-12---:R-:W-:Y:S05]  /*8550*/  CALL.ABS.NOINC R2 ;  /* 0x0000000002007343 */ /* 0x006fea0003c00000 */
.L_x_136:
        /* <DEDUP_REMOVED lines=12> */
[----:B---3--:R-:W-:Y:S02]  /*8620*/  LEA R62, R46, UR44, 0x3 ;  /* 0x0000002c2e3e7c11 */ /* 0x008fe4000f8e18ff */
[----:B------:R-:W1:Y:S02]  /*8630*/  LDTM.x32 R4, tmem[UR4+0x40] ;  /* 0x00004004000479ee */ /* 0x000e6400082c0000 */
        /* <DEDUP_REMOVED lines=133> */
.L_x_138:
[----:B------:R-:W-:Y:S05]  /*8e90*/  BSYNC.RECONVERGENT B0 ;  /* 0x0000000000007941 */ /* 0x000fea0003800200 */
.L_x_137:
        /* <DEDUP_REMOVED lines=21> */
.L_x_142:
[----:B------:R-:W-:Y:S05]  /*8ff0*/  BSYNC B0 ;  /* 0x0000000000007941 */ /* 0x000fea0003800000 */
.L_x_141:
[----:B------:R-:W-:Y:S11]  /*9000*/  ISETP.NE.AND P0, PT, R60, RZ, PT ;  /* 0x000000ff3c00720c */ /* 0x000ff60003f05270 */
[----:B------:R-:W-:Y:S02]  /*9010*/  @!UPT UIADD3 URZ, UPT, UPT, URZ, URZ, URZ ;  /* 0x000000fffffff290 */ /* 0x000fe4000fffe0ff */
[----:B------:R4:W1:Y:S04]  /*9020*/  @P0 LDS.128 R48, [R3] ;  /* 0x0000000003300984 */ /* 0x0008680000000c00 */
[----:B------:R4:W1:Y:S04]  /*9030*/  @P0 LDS.128 R56, [R2+0x10] ;  /* 0x0000100002380984 */ /* 0x0008680000000c00 */
[----:B------:R4:W1:Y:S04]  /*9040*/  @P0 LDS.128 R64, [R0+0x20] ;  /* 0x0000200000400984 */ /* 0x0008680000000c00 */
[----:B------:R4:W1:Y:S02]  /*9050*/  @P0 LDS.128 R72, [R46+0x30] ;  /* 0x000030002e480984 */ /* 0x0008640000000c00 */
.L_x_140:
[----:B------:R-:W-:Y:S05]  /*9060*/  BSYNC B1 ;  /* 0x0000000000017941 */ /* 0x000fea0003800000 */
.L_x_139:
        /* <DEDUP_REMOVED lines=21> */
.L_x_144:
[----:B------:R-:W-:Y:S01]  /*91c0*/  ISETP.NE.AND P0, PT, R95, RZ, PT ;  /* 0x000000ff5f00720c */ /* 0x000fe20003f05270 */
[----:B------:R-:W-:Y:S05]  /*91d0*/  WARPSYNC.ALL ;  /* 0x0000000000007948 */ /* 0x000fea0003800000 */
[----:B------:R-:W-:Y:S01]  /*91e0*/  R2UR UR4, R39 ;  /* 0x00000000270472ca */ /* 0x000fe200000e0000 */
[--C-:B-1----:R-:W-:Y:S01]  /*91f0*/  HADD2.F32 R40, -RZ, R48.reuse.H0_H0 ;  /* 0x20000030ff287230 */ /* 0x102fe20000004100 */
[----:B------:R-:W-:Y:S01]  /*9200*/  IADD3 R99, PT, PT, R99, 0xd0, RZ ;  /* 0x000000d063637810 */ /* 0x000fe20007ffe0ff */
[----:B------:R-:W-:Y:S01]  /*9210*/  HADD2.F32 R42, -RZ, R48.H1_H1 ;  /* 0x30000030ff2a7230 */ /* 0x000fe20000004100 */
[----:B------:R-:W-:Y:S01]  /*9220*/  BSSY.RECONVERGENT B0, `(.L_x_145) ;  /* 0x0000089000007945 */ /* 0x000fe20003800200 */
[--C-:B------:R-:W-:Y:S01]  /*9230*/  HADD2.F32 R43, -RZ, R49.reuse.H0_H0 ;  /* 0x20000031ff2b7230 */ /* 0x100fe20000004100 */
[----:B------:R-:W-:Y:S01]  /*9240*/  LOP3.LUT R99, R99, 0xfefffff8, RZ, 0xc0, !PT ;  /* 0xfefffff863637812 */ /* 0x000fe200078ec0ff */
[----:B------:R-:W-:Y:S02]  /*9250*/  HADD2.F32 R44, -RZ, R49.H1_H1 ;  /* 0x30000031ff2c7230 */ /* 0x000fe40000004100 */
[--C-:B------:R-:W-:Y:S02]  /*9260*/  HADD2.F32 R45, -RZ, R50.reuse.H0_H0 ;  /* 0x20000032ff2d7230 */ /* 0x100fe40000004100 */
[----:B------:R-:W-:Y:S02]  /*9270*/  HADD2.F32 R46, -RZ, R50.H1_H1 ;  /* 0x30000032ff2e7230 */ /* 0x000fe40000004100 */
[----:B---3--:R-:W1:Y:S01]  /*9280*/  LDTM.x32 R4, tmem[UR4+0x60] ;  /* 0x00006004000479ee */ /* 0x008e6200082c0000 */
[----:B------:R-:W-:Y:S01]  /*9290*/  NOP ;  /* 0x0000000000007918 */ /* 0x000fe20000000000 */
[----:B-1----:R1:W-:Y:S01]  /*92a0*/  SYNCS.ARRIVE.TRANS64.RED.A1T0 RZ, [R99+URZ], RZ ;  /* 0x000000ff63ff79a7 */ /* 0x0023e200081004ff */
[--C-:B------:R-:W-:Y:S02]  /*92b0*/  HADD2.F32 R47, -RZ, R51.reuse.H0_H0 ;  /* 0x20000033ff2f7230 */ /* 0x100fe40000004100 */
[----:B------:R-:W-:Y:S02]  /*92c0*/  HADD2.F32 R48, -RZ, R51.H1_H1 ;  /* 0x30000033ff307230 */ /* 0x000fe40000004100 */
        /* <DEDUP_REMOVED lines=9> */
[C---:B------:R-:W-:Y:S01]  /*9360*/  FMUL R4, R38.reuse, R4 ;  /* 0x0000000426047220 */ /* 0x040fe20000400000 */
[C---:B------:R-:W-:Y:S01]  /*9370*/  FMUL R5, R38.reuse, R5 ;  /* 0x0000000526057220 */ /* 0x040fe20000400000 */
[C---:B------:R-:W-:Y:S01]  /*9380*/  FMUL R6, R38.reuse, R6 ;  /* 0x0000000626067220 */ /* 0x040fe20000400000 */
[C---:B------:R-:W-:Y:S01]  /*9390*/  FMUL R7, R38.reuse, R7 ;  /* 0x0000000726077220 */ /* 0x040fe20000400000 */
[C---:B------:R-:W-:Y:S01]  /*93a0*/  FFMA R4, R41.reuse, R40, R4 ;  /* 0x0000002829047223 */ /* 0x040fe20000000004 */
[C---:B------:R-:W-:Y:S01]  /*93b0*/  FFMA R5, R41.reuse, R42, R5 ;  /* 0x0000002a29057223 */ /* 0x040fe20000000005 */
[C---:B------:R-:W-:Y:S01]  /*93c0*/  FFMA R6, R41.reuse, R43, R6 ;  /* 0x0000002b29067223 */ /* 0x040fe20000000006 */
[----:B------:R-:W-:Y:S01]  /*93d0*/  FFMA R7, R41, R44, R7 ;  /* 0x0000002c29077223 */ /* 0x000fe20000000007 */
[C---:B------:R-:W-:Y:S01]  /*93e0*/  FMUL R8, R38.reuse, R8 ;  /* 0x0000000826087220 */ /* 0x040fe20000400000 */
[C---:B------:R-:W-:Y:S01]  /*93f0*/  FMUL R9, R38.reuse, R9 ;  /* 0x0000000926097220 */ /* 0x040fe20000400000 */
[----:B------:R-:W-:Y:S01]  /*9400*/  F2FP.F16.F32.PACK_AB R100, R5, R4 ;  /* 0x000000040564723e */ /* 0x000fe200000000ff */
[C---:B------:R-:W-:Y:S01]  /*9410*/  FMUL R10, R38.reuse, R10 ;  /* 0x0000000a260a7220 */ /* 0x040fe20000400000 */
[----:B------:R-:W-:Y:S01]  /*9420*/  F2FP.F16.F32.PACK_AB R101, R7, R6 ;  /* 0x000000060765723e */ /* 0x000fe200000000ff */
[C---:B------:R-:W-:Y:S01]  /*9430*/  FFMA R8, R41.reuse, R45, R8 ;  /* 0x0000002d29087223 */ /* 0x040fe20000000008 */
[C---:B------:R-:W-:Y:S01]  /*9440*/  FFMA R9, R41.reuse, R46, R9 ;  /* 0x0000002e29097223 */ /* 0x040fe20000000009 */
[----:B------:R-:W-:Y:S01]  /*9450*/  FFMA R10, R41, R47, R10 ;  /* 0x0000002f290a7223 */ /* 0x000fe2000000000a */
[C---:B------:R-:W-:Y:S01]  /*9460*/  FMUL R11, R38.reuse, R11 ;  /* 0x0000000b260b7220 */ /* 0x040fe20000400000 */
[C---:B------:R-:W-:Y:S01]  /*9470*/  FMUL R0, R38.reuse, R12 ;  /* 0x0000000c26007220 */ /* 0x040fe20000400000 */
[C---:B------:R-:W-:Y:S01]  /*9480*/  FMUL R2, R38.reuse, R13 ;  /* 0x0000000d26027220 */ /* 0x040fe20000400000 */
[----:B------:R-:W-:Y:S01]  /*9490*/  F2FP.F16.F32.PACK_AB R102, R9, R8 ;  /* 0x000000080966723e */ /* 0x000fe200000000ff */
[C---:B------:R-:W-:Y:S01]  /*94a0*/  FFMA R11, R41.reuse, R48, R11 ;  /* 0x00000030290b7223 */ /* 0x040fe2000000000b */
[C---:B------:R-:W-:Y:S01]  /*94b0*/  FFMA R0, R41.reuse, R49, R0 ;  /* 0x0000003129007223 */ /* 0x040fe20000000000 */
[C---:B------:R-:W-:Y:S01]  /*94c0*/  FFMA R2, R41.reuse, R51, R2 ;  /* 0x0000003329027223 */ /* 0x040fe20000000002 */
[C---:B------:R-:W-:Y:S01]  /*94d0*/  FMUL R3, R38.reuse, R14 ;  /* 0x0000000e26037220 */ /* 0x040fe20000400000 */
[C---:B------:R-:W-:Y:S01]  /*94e0*/  FMUL R15, R38.reuse, R15 ;  /* 0x0000000f260f7220 */ /* 0x040fe20000400000 */
[C---:B------:R-:W-:Y:S01]  /*94f0*/  FMUL R12, R38.reuse, R16 ;  /* 0x00000010260c7220 */ /* 0x040fe20000400000 */
[C---:B------:R-:W-:Y:S01]  /*9500*/  FMUL R13, R38.reuse, R17 ;  /* 0x00000011260d7220 */ /* 0x040fe20000400000 */
[C---:B------:R-:W-:Y:S01]  /*9510*/  FFMA R3, R41.reuse, R50, R3 ;  /* 0x0000003229037223 */ /* 0x040fe20000000003 */
[C---:B------:R-:W-:Y:S01]  /*9520*/  FMUL R14, R38.reuse, R18 ;  /* 0x00000012260e7220 */ /* 0x040fe20000400000 */
[----:B------:R-:W-:Y:S01]  /*9530*/  FFMA R15, R41, R52, R15 ;  /* 0x00000034290f7223 */ /* 0x000fe2000000000f */
[C---:B------:R-:W-:Y:S01]  /*9540*/  FMUL R19, R38.reuse, R19 ;  /* 0x0000001326137220 */ /* 0x040fe20000400000 */
[----:B------:R-:W-:Y:S01]  /*9550*/  F2FP.F16.F32.PACK_AB R103, R11, R10 ;  /* 0x0000000a0b67723e */ /* 0x000fe200000000ff */
[C---:B------:R-:W-:Y:S01]  /*9560*/  FFMA R12, R41.reuse, R53, R12 ;  /* 0x00000035290c7223 */ /* 0x040fe2000000000c */
[----:B------:R-:W-:Y:S02]  /*9570*/  HADD2.F32 R58, -RZ, R64.H1_H1 ;  /* 0x30000040ff3a7230 */ /* 0x000fe40000004100 */
[C---:B------:R-:W-:Y:S01]  /*9580*/  FMUL R16, R38.reuse, R20 ;  /* 0x0000001426107220 */ /* 0x040fe20000400000 */
[C---:B------:R-:W-:Y:S01]  /*9590*/  FFMA R13, R41.reuse, R54, R13 ;  /* 0x00000036290d7223 */ /* 0x040fe2000000000d */
[----:B------:R1:W-:Y:S01]  /*95a0*/  STS.128 [R93+0x6000], R100 ;  /* 0x006000645d007388 */ /* 0x0003e20000000c00 */
[--C-:B------:R-:W-:Y:S02]  /*95b0*/  HADD2.F32 R59, -RZ, R65.reuse.H0_H0 ;  /* 0x20000041ff3b7230 */ /* 0x100fe40000004100 */
[C---:B------:R-:W-:Y:S01]  /*95c0*/  FMUL R17, R38.reuse, R21 ;  /* 0x0000001526117220 */ /* 0x040fe20000400000 */
[C---:B------:R-:W-:Y:S01]  /*95d0*/  FFMA R14, R41.reuse, R55, R14 ;  /* 0x00000037290e7223 */ /* 0x040fe2000000000e */
[----:B------:R-:W-:Y:S02]  /*95e0*/  HADD2.F32 R60, -RZ, R65.H1_H1 ;  /* 0x30000041ff3c7230 */ /* 0x000fe40000004100 */
[C---:B------:R-:W-:Y:S01]  /*95f0*/  FMUL R18, R38.reuse, R22 ;  /* 0x0000001626127220 */ /* 0x040fe20000400000 */
[C---:B------:R-:W-:Y:S01]  /*9600*/  FFMA R19, R41.reuse, R56, R19 ;  /* 0x0000003829137223 */ /* 0x040fe20000000013 */
        /* <DEDUP_REMOVED lines=13> */
[----:B------:R-:W-:Y:S01]  /*96e0*/  FMUL R27, R38, R27 ;  /* 0x0000001b261b7220 */ /* 0x000fe20000400000 */
[----:B------:R-:W-:Y:S01]  /*96f0*/  F2FP.F16.F32.PACK_AB R104, R2, R0 ;  /* 0x000000000268723e */ /* 0x000fe200000000ff */
[----:B------:R-:W-:Y:S01]  /*9700*/  FFMA R20, R41, R61, R20 ;  /* 0x0000003d29147223 */ /* 0x000fe20000000014 */
[----:B------:R-:W-:Y:S01]  /*9710*/  F2FP.F16.F32.PACK_AB R105, R15, R3 ;  /* 0x000000030f69723e */ /* 0x000fe200000000ff */
[----:B------:R-:W-:Y:S01]  /*9720*/  HADD2.F32 R66, -RZ, R72.H1_H1 ;  /* 0x30000048ff427230 */ /* 0x000fe20000004100 */
[----:B------:R-:W-:Y:S01]  /*9730*/  F2FP.F16.F32.PACK_AB R106, R13, R12 ;  /* 0x0000000c0d6a723e */ /* 0x000fe200000000ff */
[C---:B------:R-:W-:Y:S01]  /*9740*/  FMUL R24, R38.reuse, R28 ;  /* 0x0000001c26187220 */ /* 0x040fe20000400000 */
[----:B------:R-:W-:Y:S01]  /*9750*/  F2FP.F16.F32.PACK_AB R107, R19, R14 ;  /* 0x0000000e136b723e */ /* 0x000fe200000000ff */
[C---:B------:R-:W-:Y:S01]  /*9760*/  FFMA R21, R41.reuse, R62, R21 ;  /* 0x0000003e29157223 */ /* 0x040fe20000000015 */
[--C-:B------:R-:W-:Y:S02]  /*9770*/  HADD2.F32 R67, -RZ, R73.reuse.H0_H0 ;  /* 0x20000049ff437230 */ /* 0x100fe40000004100 */
[C---:B------:R-:W-:Y:S01]  /*9780*/  FMUL R25, R38.reuse, R29 ;  /* 0x0000001d26197220 */ /* 0x040fe20000400000 */
[C---:B------:R-:W-:Y:S01]  /*9790*/  FFMA R22, R41.reuse, R63, R22 ;  /* 0x0000003f29167223 */ /* 0x040fe20000000016 */
[----:B------:R1:W-:Y:S01]  /*97a0*/  STS.128 [R92+0x6010], R104 ;  /* 0x006010685c007388 */ /* 0x0003e20000000c00 */
        /* <DEDUP_REMOVED lines=48> */
.L_x_146:
[----:B------:R-:W-:Y:S05]  /*9ab0*/  BSYNC.RECONVERGENT B0 ;  /* 0x0000000000007941 */ /* 0x000fea0003800200 */
.L_x_145:
[----:B------:R-:W-:Y:S01]  /*9ac0*/  BAR.SYNC.DEFER_BLOCKING 0x1, 0x80 ;  /* 0x0042000000007b1d */ /* 0x000fe20000010000 */
[----:B------:R-:W-:Y:S01]  /*9ad0*/  UISETP.NE.AND UP0, UPT, UR52, -0x4, UPT ;  /* 0xfffffffc3400788c */ /* 0x000fe2000bf05270 */
[----:B------:R-:W-:Y:S08]  /*9ae0*/  IADD3 R0, PT, PT, R36, 0x1, RZ ;  /* 0x0000000124007810 */ /* 0x000ff00007ffe0ff */
[----:B------:R-:W-:Y:S05]  /*9af0*/  BRA.U !UP0, `(.L_x_147) ;  /* 0x0000000108287547 */ /* 0x000fea000b800000 */
[----:B------:R-:W-:Y:S01]  /*9b00*/  ISETP.NE.AND P0, PT, R98, RZ, PT ;  /* 0x000000ff6200720c */ /* 0x000fe20003f05270 */
[----:B------:R-:W-:Y:S01]  /*9b10*/  IMAD.U32 R3, RZ, RZ, UR46 ;  /* 0x0000002eff037e24 */ /* 0x000fe2000f8e00ff */
[----:B------:R-:W-:Y:S01]  /*9b20*/  UIADD3 UR4, UPT, UPT, UR46, 0x1, URZ ;  /* 0x000000012e047890 */ /* 0x000fe2000fffe0ff */
[----:B------:R-:W-:Y:S03]  /*9b30*/  IMAD.U32 R2, RZ, RZ, UR47 ;  /* 0x0000002fff027e24 */ /* 0x000fe6000f8e00ff */
[----:B------:R-:W-:Y:S04]  /*9b40*/  UISETP.NE.AND UP0, UPT, UR4, 0x4, UPT ;  /* 0x000000040400788c */ /* 0x000fe8000bf05270 */
[----:B------:R-:W-:Y:S03]  /*9b50*/  USEL UR46, UR4, URZ, UP0 ;  /* 0x000000ff042e7287 */ /* 0x000fe60008000000 */
[----:B------:R-:W-:Y:S05]  /*9b60*/  @P0 LEA R3, R3, UR44, 0x3 ;  /* 0x0000002c03030c11 */ /* 0x000fea000f8e18ff */
[----:B------:R-:W-:Y:S05]  /*9b70*/  @P0 VIADD R3, R3, 0x60 ;  /* 0x0000006003030836 */ /* 0x000fea0000000000 */
[----:B------:R-:W-:Y:S04]  /*9b80*/  @P0 PRMT R2, R2, 0x654, R3 ;  /* 0x0000065402020816 */ /* 0x000fe80000000003 */
[----:B------:R3:W-:Y:S03]  /*9b90*/  @P0 SYNCS.ARRIVE.TRANS64.RED.A1T0 RZ, [R2+URZ], RZ ;  /* 0x000000ff02ff09a7 */ /* 0x0007e600081004ff */
.L_x_147:
[----:B------:R-:W-:Y:S01]  /*9ba0*/  R2UR UR4, R82 ;  /* 0x00000000520472ca */ /* 0x000fe200000e0000 */
[----:B------:R-:W-:Y:S01]  /*9bb0*/  UISETP.NE.AND UP0, UPT, UR62, URZ, UPT ;  /* 0x000000ff3e00728c */ /* 0x000fe2000bf05270 */
[----:B------:R-:W-:Y:S01]  /*9bc0*/  ISETP.NE.AND P0, PT, R86, 0x2, PT ;  /* 0x000000025600780c */ /* 0x000fe20003f05270 */
[----:B------:R-:W-:Y:S01]  /*9bd0*/  UIADD3 UR20, UPT, UPT, UR37, UR63, URZ ;  /* 0x0000003f25147290 */ /* 0x000fe2000fffe0ff */
[----:B------:R-:W-:Y:S01]  /*9be0*/  ISETP.NE.AND P1, PT, R0, 0x4, PT ;  /* 0x000000040000780c */ /* 0x000fe20003f25270 */
[----:B------:R-:W-:Y:S01]  /*9bf0*/  UIADD3 UR52, UPT, UPT, UR52, 0x4, URZ ;  /* 0x0000000434347890 */ /* 0x000fe2000fffe0ff */
[----:B------:R-:W-:Y:S01]  /*9c00*/  SEL R3, RZ, 0x1, P0 ;  /* 0x00000001ff037807 */ /* 0x000fe20000000000 */
[----:B------:R-:W-:Y:S01]  /*9c10*/  UMOV UR36, UR61 ;  /* 0x0000003d00247c82 */ /* 0x000fe20008000000 */
[----:B---3--:R-:W-:Y:S02]  /*9c20*/  SEL R2, RZ, 0x1, P1 ;  /* 0x00000001ff027807 */ /* 0x008fe40000800000 */
[----:B------:R-:W-:Y:S02]  /*9c30*/  LOP3.LUT R88, R88, R3, RZ, 0x3c, !PT ;  /* 0x0000000358587212 */ /* 0x000fe400078e3cff */
[----:B------:R-:W-:Y:S01]  /*9c40*/  LOP3.LUT R89, R89, R2, RZ, 0x3c, !PT ;  /* 0x0000000259597212 */ /* 0x000fe200078e3cff */
[----:B------:R-:W-:Y:S01]  /*9c50*/  UIADD3 UR16, UPT, UPT, UR38, UR4, URZ ;  /* 0x0000000426107290 */ /* 0x000fe2000fffe0ff */
[----:B------:R-:W-:Y:S02]  /*9c60*/  SEL R86, R86, RZ, P0 ;  /* 0x000000ff56567207 */ /* 0x000fe40000000000 */
[----:B------:R-:W-:Y:S01]  /*9c70*/  SEL R36, R0, RZ, P1 ;  /* 0x000000ff00247207 */ /* 0x000fe20000800000 */
[----:B------:R-:W-:Y:S08]  /*9c80*/  BRA.U UP0, `(.L_x_148) ;  /* 0xffffffbd00e07547 */ /* 0x000ff0000b83ffff */
[----:B------:R-:W-:-:S13]  /*9c90*/  R2UR UR4, R83 ;  /* 0x00000000530472ca */ /* 0x000fda00000e0000 */
[----:B------:R-:W-:-:S09]  /*9ca0*/  UISETP.NE.AND UP0, UPT, UR4, URZ, UPT ;  /* 0x000000ff0400728c */ /* 0x000fd2000bf05270 */
[----:B------:R-:W-:Y:S05]  /*9cb0*/  BRA.U !UP0, `(.L_x_149) ;  /* 0x0000000108487547 */ /* 0x000fea000b800000 */
[----:B------:R-:W3:Y:S02]  /*9cc0*/  LDCU.64 UR4, c[0x0][0x890] ;  /* 0x00011200ff0477ac */ /* 0x000ee40008000a00 */
[----:B---3--:R-:W-:-:S04]  /*9cd0*/  UISETP.NE.U32.AND UP0, UPT, UR4, URZ, UPT ;  /* 0x000000ff0400728c */ /* 0x008fc8000bf05070 */
[----:B------:R-:W-:-:S09]  /*9ce0*/  UISETP.NE.AND.EX UP0, UPT, UR5, URZ, UPT, UP0 ;  /* 0x000000ff0500728c */ /* 0x000fd2000bf05300 */
[----:B------:R-:W-:Y:S05]  /*9cf0*/  BRA.U UP0, `(.L_x_150) ;  /* 0x00000001000c7547 */ /* 0x000fea000b800000 */
[----:B------:R-:W-:-:S13]  /*9d00*/  FSETP.NEU.AND P0, PT, R41, RZ, PT ;  /* 0x000000ff2900720b */ /* 0x000fda0003f0d000 */
[----:B------:R-:W-:Y:S05]  /*9d10*/  @!P0 EXIT ;  /* 0x000000000000894d */ /* 0x000fea0003800000 */
[----:B------:R-:W-:Y:S05]  /*9d20*/  BRA `(.L_x_149) ;  /* 0x00000000002c7947 */ /* 0x000fea0003800000 */
.L_x_150:
[----:B------:R-:W-:Y:S01]  /*9d30*/  ISETP.NE.AND P0, PT, R85, RZ, PT ;  /* 0x000000ff5500720c */ /* 0x000fe20003f05270 */
[----:B------:R-:W-:-:S12]  /*9d40*/  BSSY.RECONVERGENT B0, `(.L_x_149) ;  /* 0x0000009000007945 */ /* 0x000fd80003800200 */
[----:B------:R-:W-:Y:S05]  /*9d50*/  @P0 BRA `(.L_x_151) ;  /* 0x0000000000140947 */ /* 0x000fea0003800000 */
[----:B------:R-:W3:Y:S02]  /*9d60*/  LDCU.64 UR4, c[0x0][0x888] ;  /* 0x00011100ff0477ac */ /* 0x000ee40008000a00 */
[----:B---3--:R-:W-:-:S04]  /*9d70*/  ISETP.NE.U32.AND P0, PT, RZ, UR4, PT ;  /* 0x00000004ff007c0c */ /* 0x008fc8000bf05070 */
[----:B------:R-:W-:-:S13]  /*9d80*/  ISETP.NE.AND.EX P0, PT, RZ, UR5, PT, P0 ;  /* 0x00000005ff007c0c */ /* 0x000fda000bf05300 */
[----:B------:R-:W-:Y:S05]  /*9d90*/  @!P0 EXIT ;  /* 0x000000000000894d */ /* 0x000fea0003800000 */
[----:B------:R-:W-:Y:S05]  /*9da0*/  BRA `(.L_x_152) ;  /* 0x0000000000087947 */ /* 0x000fea0003800000 */
.L_x_151:
[----:B------:R-:W-:-:S13]  /*9db0*/  FSETP.NEU.AND P0, PT, R41, RZ, PT ;  /* 0x000000ff2900720b */ /* 0x000fda0003f0d000 */
[----:B------:R-:W-:Y:S05]  /*9dc0*/  @!P0 EXIT ;  /* 0x000000000000894d */ /* 0x000fea0003800000 */
.L_x_152:
[----:B------:R-:W-:Y:S05]  /*9dd0*/  BSYNC.RECONVERGENT B0 ;  /* 0x0000000000007941 */ /* 0x000fea0003800200 */
.L_x_149:
[----:B------:R-:W-:Y:S01]  /*9de0*/  ULEA UR4, UR46, UR44, 0x3 ;  /* 0x0000002c2e047291 */ /* 0x000fe2000f8e18ff */
[----:B------:R-:W-:-:S04]  /*9df0*/  DEPBAR.LE SB0, 0x0 ;  /* 0x000080000000791a */ /* 0x000fc80000000000 */
[----:B------:R-:W-:-:S04]  /*9e00*/  UIADD3 UR4, UPT, UPT, UR4, 0x60, URZ ;  /* 0x0000006004047890 */ /* 0x000fc8000fffe0ff */
[----:B------:R-:W-:-:S09]  /*9e10*/  UPRMT UR4, UR47, 0x654, UR4 ;  /* 0x000006542f047896 */ /* 0x000fd20008000004 */
[----:B------:R-:W-:Y:S01]  /*9e20*/  SYNCS.ARRIVE.TRANS64.RED.A1T0 RZ, [UR4], RZ ;  /* 0x000000ffffff79a7 */ /* 0x000fe20008100404 */
[----:B------:R-:W-:Y:S05]  /*9e30*/  EXIT ;  /* 0x000000000000794d */ /* 0x000fea0003800000 */
.L_x_24:
[----:B--2---:R2:W3:Y:S02]  /*9e40*/  SYNCS.PHASECHK.TRANS64.TRYWAIT P0, [R3+URZ+0x100], R2 ;  /* 0x00010002030075a7 */ /* 0x0044e400080011ff */
[----:B---3--:R-:W-:Y:S05]  /*9e50*/  @!P0 NANOSLEEP.SYNCS 0x989680 ;  /* 0x009896800000895d */ /* 0x008fea0003900000 */
[----:B------:R-:W3:Y:S02]  /*9e60*/  @!P0 SYNCS.PHASECHK.TRANS64 P0, [R3+URZ+0x100], R2 ;  /* 0x00010002030085a7 */ /* 0x000ee400080010ff */
[----:B---3--:R-:W-:Y:S05]  /*9e70*/  @!P0 BRA `(.L_x_24) ;  /* 0xfffffffc00f08947 */ /* 0x008fea000383ffff */
[----:B------:R-:W-:Y:S05]  /*9e80*/  BRA `(.L_x_153) ;  /* 0xffffff7800f07947 */ /* 0x000fea000383ffff */
.L_x_27:
[----:B-1----:R-:W-:-:S07]  /*9e90*/  MOV R0, UR5 ;  /* 0x0000000500007c02 */ /* 0x002fce0008000f00 */
.L_x_154:
[----:B-1----:R1:W2:Y:S02]  /*9ea0*/  SYNCS.PHASECHK.TRANS64.TRYWAIT P0, [R0+URZ+0x20], R3 ;  /* 0x00002003000075a7 */ /* 0x0022a400080011ff */
[----:B--2---:R-:W-:Y:S05]  /*9eb0*/  @!P0 NANOSLEEP.SYNCS 0x989680 ;  /* 0x009896800000895d */ /* 0x004fea0003900000 */
[----:B------:R-:W2:Y:S02]  /*9ec0*/  @!P0 SYNCS.PHASECHK.TRANS64 P0, [R0+URZ+0x20], R3 ;  /* 0x00002003000085a7 */ /* 0x000ea400080010ff */
[----:B--2---:R-:W-:Y:S05]  /*9ed0*/  @!P0 BRA `(.L_x_154) ;  /* 0xfffffffc00f08947 */ /* 0x004fea000383ffff */
[----:B------:R-:W-:Y:S05]  /*9ee0*/  BRA `(.L_x_26) ;  /* 0xffffff7c00487947 */ /* 0x000fea000383ffff */
.L_x_36:
[----:B-1----:R-:W-:-:S07]  /*9ef0*/  MOV R0, UR6 ;  /* 0x0000000600007c02 */ /* 0x002fce0008000f00 */
.L_x_155:
[----:B-1----:R1:W2:Y:S02]  /*9f00*/  SYNCS.PHASECHK.TRANS64.TRYWAIT P0, [R0+URZ+0x20], R3 ;  /* 0x00002003000075a7 */ /* 0x0022a400080011ff */
[----:B--2---:R-:W-:Y:S05]  /*9f10*/  @!P0 NANOSLEEP.SYNCS 0x989680 ;  /* 0x009896800000895d */ /* 0x004fea0003900000 */
[----:B------:R-:W2:Y:S02]  /*9f20*/  @!P0 SYNCS.PHASECHK.TRANS64 P0, [R0+URZ+0x20], R3 ;  /* 0x00002003000085a7 */ /* 0x000ea400080010ff */
[----:B--2---:R-:W-:Y:S05]  /*9f30*/  @!P0 BRA `(.L_x_155) ;  /* 0xfffffffc00f08947 */ /* 0x004fea000383ffff */
[----:B------:R-:W-:Y:S05]  /*9f40*/  BRA `(.L_x_35) ;  /* 0xffffff8000547947 */ /* 0x000fea000383ffff */
.L_x_43:
[----:B-1----:R1:W4:Y:S02]  /*9f50*/  SYNCS.PHASECHK.TRANS64.TRYWAIT P0, [R3+URZ+0x90], R0 ;  /* 0x00009000030075a7 */ /* 0x00232400080011ff */
[----:B----4-:R-:W-:Y:S05]  /*9f60*/  @!P0 NANOSLEEP.SYNCS 0x989680 ;  /* 0x009896800000895d */ /* 0x010fea0003900000 */
[----:B------:R-:W4:Y:S02]  /*9f70*/  @!P0 SYNCS.PHASECHK.TRANS64 P0, [R3+URZ+0x90], R0 ;  /* 0x00009000030085a7 */ /* 0x000f2400080010ff */
[----:B----4-:R-:W-:Y:S05]  /*9f80*/  @!P0 BRA `(.L_x_43) ;  /* 0xfffffffc00f08947 */ /* 0x010fea000383ffff */
[----:B------:R-:W-:Y:S05]  /*9f90*/  BRA `(.L_x_156) ;  /* 0xffffff8400407947 */ /* 0x000fea000383ffff */
.L_x_47:
[----:B-1----:R-:W-:-:S07]  /*9fa0*/  MOV R0, UR4 ;  /* 0x0000000400007c02 */ /* 0x002fce0008000f00 */
.L_x_157:
[----:B-1----:R1:W2:Y:S02]  /*9fb0*/  SYNCS.PHASECHK.TRANS64.TRYWAIT P0, [R0+URZ], R3 ;  /* 0x00000003000075a7 */ /* 0x0022a400080011ff */
[----:B--2---:R-:W-:Y:S05]  /*9fc0*/  @!P0 NANOSLEEP.SYNCS 0x989680 ;  /* 0x009896800000895d */ /* 0x004fea0003900000 */
[----:B------:R-:W2:Y:S02]  /*9fd0*/  @!P0 SYNCS.PHASECHK.TRANS64 P0, [R0+URZ], R3 ;  /* 0x00000003000085a7 */ /* 0x000ea400080010ff */
[----:B--2---:R-:W-:Y:S05]  /*9fe0*/  @!P0 BRA `(.L_x_157) ;  /* 0xfffffffc00f08947 */ /* 0x004fea000383ffff */
[----:B------:R-:W-:Y:S05]  /*9ff0*/  BRA `(.L_x_158) ;  /* 0xffffff8800e87947 */ /* 0x000fea000383ffff */
.L_x_48:
[----:B------:R-:W-:-:S07]  /*a000*/  MOV R0, UR5 ;  /* 0x0000000500007c02 */ /* 0x000fce0008000f00 */
.L_x_159:
[----:B-1----:R1:W2:Y:S02]  /*a010*/  SYNCS.PHASECHK.TRANS64.TRYWAIT P0, [R0+URZ], R3 ;  /* 0x00000003000075a7 */ /* 0x0022a400080011ff */
[----:B--2---:R-:W-:Y:S05]  /*a020*/  @!P0 NANOSLEEP.SYNCS 0x989680 ;  /* 0x009896800000895d */ /* 0x004fea0003900000 */
[----:B------:R-:W2:Y:S02]  /*a030*/  @!P0 SYNCS.PHASECHK.TRANS64 P0, [R0+URZ], R3 ;  /* 0x00000003000085a7 */ /* 0x000ea400080010ff */
[----:B--2---:R-:W-:Y:S05]  /*a040*/  @!P0 BRA `(.L_x_159) ;  /* 0xfffffffc00f08947 */ /* 0x004fea000383ffff */
[----:B------:R-:W-:Y:S05]  /*a050*/  BRA `(.L_x_160) ;  /* 0xffffff8800f47947 */ /* 0x000fea000383ffff */
.L_x_49:
[----:B------:R-:W-:-:S07]  /*a060*/  MOV R0, UR5 ;  /* 0x0000000500007c02 */ /* 0x000fce0008000f00 */
.L_x_161:
[----:B-1----:R1:W2:Y:S02]  /*a070*/  SYNCS.PHASECHK.TRANS64.TRYWAIT P0, [R0+URZ], R3 ;  /* 0x00000003000075a7 */ /* 0x0022a400080011ff */
[----:B--2---:R-:W-:Y:S05]  /*a080*/  @!P0 NANOSLEEP.SYNCS 0x989680 ;  /* 0x009896800000895d */ /* 0x004fea0003900000 */
[----:B------:R-:W2:Y:S02]  /*a090*/  @!P0 SYNCS.PHASECHK.TRANS64 P0, [R0+URZ], R3 ;  /* 0x00000003000085a7 */ /* 0x000ea400080010ff */
[----:B--2---:R-:W-:Y:S05]  /*a0a0*/  @!P0 BRA `(.L_x_161) ;  /* 0xfffffffc00f08947 */ /* 0x004fea000383ffff */
[----:B------:R-:W-:Y:S05]  /*a0b0*/  BRA `(.L_x_162) ;  /* 0xffffff8c00007947 */ /* 0x000fea000383ffff */
.L_x_52:
[----:B-1----:R1:W2:Y:S02]  /*a0c0*/  SYNCS.PHASECHK.TRANS64.TRYWAIT P0, [R2+URZ+0xf0], R5 ;  /* 0x0000f005020075a7 */ /* 0x0022a400080011ff */
[----:B--2---:R-:W-:Y:S05]  /*a0d0*/  @!P0 NANOSLEEP.SYNCS 0x989680 ;  /* 0x009896800000895d */ /* 0x004fea0003900000 */
[----:B------:R-:W2:Y:S02]  /*a0e0*/  @!P0 SYNCS.PHASECHK.TRANS64 P0, [R2+URZ+0xf0], R5 ;  /* 0x0000f005020085a7 */ /* 0x000ea400080010ff */
[----:B--2---:R-:W-:Y:S05]  /*a0f0*/  @!P0 BRA `(.L_x_52) ;  /* 0xfffffffc00f08947 */ /* 0x004fea000383ffff */
[----:B------:R-:W-:Y:S05]  /*a100*/  BRA `(.L_x_163) ;  /* 0xffffff8c005c7947 */ /* 0x000fea000383ffff */
.L_x_53:
[----:B------:R-:W-:-:S07]  /*a110*/  MOV R2, UR4 ;  /* 0x0000000400027c02 */ /* 0x000fce0008000f00 */
.L_x_164:
[----:B-1----:R1:W2:Y:S02]  /*a120*/  SYNCS.PHASECHK.TRANS64.TRYWAIT P0, [R2+URZ+0xa0], R5 ;  /* 0x0000a005020075a7 */ /* 0x0022a400080011ff */
[----:B--2---:R-:W-:Y:S05]  /*a130*/  @!P0 NANOSLEEP.SYNCS 0x989680 ;  /* 0x009896800000895d */ /* 0x004fea0003900000 */
[----:B------:R-:W2:Y:S02]  /*a140*/  @!P0 SYNCS.PHASECHK.TRANS64 P0, [R2+URZ+0xa0], R5 ;  /* 0x0000a005020085a7 */ /* 0x000ea400080010ff */
[----:B--2---:R-:W-:Y:S05]  /*a150*/  @!P0 BRA `(.L_x_164) ;  /* 0xfffffffc00f08947 */ /* 0x004fea000383ffff */
[----:B------:R-:W-:Y:S05]  /*a160*/  BRA `(.L_x_165) ;  /* 0xffffff8c006c7947 */ /* 0x000fea000383ffff */
.L_x_54:
[----:B-1----:R1:W2:Y:S02]  /*a170*/  SYNCS.PHASECHK.TRANS64.TRYWAIT P1, [R2+URZ+0x90], R5 ;  /* 0x00009005020075a7 */ /* 0x0022a400080211ff */
[----:B--2---:R-:W-:Y:S05]  /*a180*/  @!P1 NANOSLEEP.SYNCS 0x989680 ;  /* 0x009896800000995d */ /* 0x004fea0003900000 */
[----:B------:R-:W2:Y:S02]  /*a190*/  @!P1 SYNCS.PHASECHK.TRANS64 P1, [R2+URZ+0x90], R5 ;  /* 0x00009005020095a7 */ /* 0x000ea400080210ff */
[----:B--2---:R-:W-:Y:S05]  /*a1a0*/  @!P1 BRA `(.L_x_54) ;  /* 0xfffffffc00f09947 */ /* 0x004fea000383ffff */
[----:B------:R-:W-:Y:S05]  /*a1b0*/  BRA `(.L_x_166) ;  /* 0xffffff8c009c7947 */ /* 0x000fea000383ffff */
.L_x_57:
[----:B------:R-:W-:-:S07]  /*a1c0*/  MOV R0, UR4 ;  /* 0x0000000400007c02 */ /* 0x000fce0008000f00 */
.L_x_167:
[----:B-1----:R1:W2:Y:S02]  /*a1d0*/  SYNCS.PHASECHK.TRANS64.TRYWAIT P0, [R0+URZ+0xa0], R3 ;  /* 0x0000a003000075a7 */ /* 0x0022a400080011ff */
[----:B--2---:R-:W-:Y:S05]  /*a1e0*/  @!P0 NANOSLEEP.SYNCS 0x989680 ;  /* 0x009896800000895d */ /* 0x004fea0003900000 */
[----:B------:R-:W2:Y:S02]  /*a1f0*/  @!P0 SYNCS.PHASECHK.TRANS64 P0, [R0+URZ+0xa0], R3 ;  /* 0x0000a003000085a7 */ /* 0x000ea400080010ff */
[----:B--2---:R-:W-:Y:S05]  /*a200*/  @!P0 BRA `(.L_x_167) ;  /* 0xfffffffc00f08947 */ /* 0x004fea000383ffff */
[----:B------:R-:W-:Y:S05]  /*a210*/  BRA `(.L_x_56) ;  /* 0xffffff8c00f07947 */ /* 0x000fea000383ffff */
.L_x_66:
[----:B-1----:R-:W-:-:S04]  /*a220*/  MOV R0, UR5 ;  /* 0x0000000500007c02 */ /* 0x002fc80008000f00 */
[----:B------:R1:W2:Y:S03]  /*a230*/  SYNCS.PHASECHK.TRANS64.TRYWAIT P0, [R0+URZ+0x8], R7 ;  /* 0x00000807000075a7 */ /* 0x0002a600080011ff */
[----:B--2---:R-:W-:Y:S05]  /*a240*/  @!P0 NANOSLEEP.SYNCS 0x989680 ;  /* 0x009896800000895d */ /* 0x004fea0003900000 */
[----:B------:R-:W2:Y:S02]  /*a250*/  @!P0 SYNCS.PHASECHK.TRANS64 P0, [R0+URZ+0x8], R7 ;  /* 0x00000807000085a7 */ /* 0x000ea400080010ff */
[----:B--2---:R-:W-:Y:S05]  /*a260*/  @!P0 BRA `(.L_x_66) ;  /* 0xfffffffc00ec8947 */ /* 0x004fea000383ffff */
[----:B------:R-:W-:Y:S05]  /*a270*/  BRA `(.L_x_65) ;  /* 0xffffff9000a47947 */ /* 0x000fea000383ffff */
.L_x_68:
[----:B------:R-:W-:Y:S01]  /*a280*/  BSSY B0, `(.L_x_168) ;  /* 0x0000006000007945 */ /* 0x000fe20003800000 */
[----:B------:R-:W-:-:S07]  /*a290*/  MOV R15, 0xffffffff ;  /* 0xffffffff000f7802 */ /* 0x000fce0000000f00 */
[----:B-1---5:R-:W-:Y:S05]  /*a2a0*/  WARPSYNC.COLLECTIVE R15, `(.L_x_169) ;  /* 0x000000000f0c7348 */ /* 0x022fea0003c00000 */
[----:B------:R-:W-:Y:S02]  /*a2b0*/  ELECT P6, UR79, PT ;  /* 0x00000000004f782f */ /* 0x000fe400038c0000 */
[----:B------:R-:W-:Y:S01]  /*a2c0*/  MOV R14, UR79 ;  /* 0x0000004f000e7c02 */ /* 0x000fe20008000f00 */
[----:B-1---5:R-:W-:Y:S10]  /*a2d0*/  ENDCOLLECTIVE ;  /* 0x000000000000791b */ /* 0x022ff40003800000 */
.L_x_169:
[----:B------:R-:W-:Y:S05]  /*a2e0*/  BSYNC B0 ;  /* 0x0000000000007941 */ /* 0x000fea0003800000 */
.L_x_168:
[----:B------:R-:W-:Y:S01]  /*a2f0*/  PLOP3.LUT P0, PT, P6, PT, PT, 0x80, 0x8 ;  /* 0x000000000008781c */ /* 0x000fe2000370f070 */
[----:B------:R-:W-:-:S12]  /*a300*/  BRA `(.L_x_170) ;  /* 0xffffff9000d07947 */ /* 0x000fd8000383ffff */
.L_x_70:
[----:B-1----:R-:W-:-:S04]  /*a310*/  MOV R0, UR5 ;  /* 0x0000000500007c02 */ /* 0x002fc80008000f00 */
[----:B------:R1:W2:Y:S03]  /*a320*/  SYNCS.PHASECHK.TRANS64.TRYWAIT P0, [R0+URZ+0x8], R5 ;  /* 0x00000805000075a7 */ /* 0x0002a600080011ff */
[----:B--2---:R-:W-:Y:S05]  /*a330*/  @!P0 NANOSLEEP.SYNCS 0x989680 ;  /* 0x009896800000895d */ /* 0x004fea0003900000 */
[----:B------:R-:W2:Y:S02]  /*a340*/  @!P0 SYNCS.PHASECHK.TRANS64 P0, [R0+URZ+0x8], R5 ;  /* 0x00000805000085a7 */ /* 0x000ea400080010ff */
[----:B--2---:R-:W-:Y:S05]  /*a350*/  @!P0 BRA `(.L_x_70) ;  /* 0xfffffffc00ec8947 */ /* 0x004fea000383ffff */
[----:B------:R-:W-:Y:S05]  /*a360*/  BRA `(.L_x_69) ;  /* 0xffffff9000d47947 */ /* 0x000fea000383ffff */
.L_x_71:
[----:B-1----:R1:W2:Y:S02]  /*a370*/  SYNCS.PHASECHK.TRANS64.TRYWAIT P0, [R0+URZ+0x90], R5 ;  /* 0x00009005000075a7 */ /* 0x0022a400080011ff */
[----:B--2---:R-:W-:Y:S05]  /*a380*/  @!P0 NANOSLEEP.SYNCS 0x989680 ;  /* 0x009896800000895d */ /* 0x004fea0003900000 */
[----:B------:R-:W2:Y:S02]  /*a390*/  @!P0 SYNCS.PHASECHK.TRANS64 P0, [R0+URZ+0x90], R5 ;  /* 0x00009005000085a7 */ /* 0x000ea400080010ff */
[----:B--2---:R-:W-:Y:S05]  /*a3a0*/  @!P0 BRA `(.L_x_71) ;  /* 0xfffffffc00f08947 */ /* 0x004fea000383ffff */
[----:B------:R-:W-:Y:S05]  /*a3b0*/  BRA `(.L_x_171) ;  /* 0xffffff9400e07947 */ /* 0x000fea000383ffff */
.L_x_73:
[----:B------:R-:W-:-:S07]  /*a3c0*/  MOV R0, UR46 ;  /* 0x0000002e00007c02 */ /* 0x000fce0008000f00 */
.L_x_172:
[----:B-1----:R1:W2:Y:S02]  /*a3d0*/  SYNCS.PHASECHK.TRANS64.TRYWAIT P0, [R0+URZ+0xd0], R5 ;  /* 0x0000d005000075a7 */ /* 0x0022a400080011ff */
[----:B--2---:R-:W-:Y:S05]  /*a3e0*/  @!P0 NANOSLEEP.SYNCS 0x989680 ;  /* 0x009896800000895d */ /* 0x004fea0003900000 */
[----:B------:R-:W2:Y:S02]  /*a3f0*/  @!P0 SYNCS.PHASECHK.TRANS64 P0, [R0+URZ+0xd0], R5 ;  /* 0x0000d005000085a7 */ /* 0x000ea400080010ff */
[----:B--2---:R-:W-:Y:S05]  /*a400*/  @!P0 BRA `(.L_x_172) ;  /* 0xfffffffc00f08947 */ /* 0x004fea000383ffff */
[----:B------:R-:W-:Y:S05]  /*a410*/  BRA `(.L_x_173) ;  /* 0xffffff98002c7947 */ /* 0x000fea000383ffff */
.L_x_76:
[----:B------:R-:W-:Y:S07]  /*a420*/  MOV R0, UR7 ;  /* 0x0000000700007c02 */ /* 0x000fee0008000f00 */
.L_x_174:
[----:B-1----:R1:W2:Y:S02]  /*a430*/  SYNCS.PHASECHK.TRANS64.TRYWAIT P0, [R0+URZ], R5 ;  /* 0x00000005000075a7 */ /* 0x0022a400080011ff */
[----:B--2---:R-:W-:Y:S05]  /*a440*/  @!P0 NANOSLEEP.SYNCS 0x989680 ;  /* 0x009896800000895d */ /* 0x004fea0003900000 */
[----:B------:R-:W2:Y:S02]  /*a450*/  @!P0 SYNCS.PHASECHK.TRANS64 P0, [R0+URZ], R5 ;  /* 0x00000005000085a7 */ /* 0x000ea400080010ff */
[----:B--2---:R-:W-:Y:S05]  /*a460*/  @!P0 BRA `(.L_x_174) ;  /* 0xfffffffc00f08947 */ /* 0x004fea000383ffff */
[----:B------:R-:W-:Y:S05]  /*a470*/  BRA `(.L_x_75) ;  /* 0xffffff9800407947 */ /* 0x000fea000383ffff */
.L_x_80:
[----:B-1----:R-:W-:-:S07]  /*a480*/  MOV R0, UR4 ;  /* 0x0000000400007c02 */ /* 0x002fce0008000f00 */
.L_x_175:
[----:B-1----:R1:W2:Y:S02]  /*a490*/  SYNCS.PHASECHK.TRANS64.TRYWAIT P0, [R0+URZ], R3 ;  /* 0x00000003000075a7 */ /* 0x0022a400080011ff */
[----:B--2---:R-:W-:Y:S05]  /*a4a0*/  @!P0 NANOSLEEP.SYNCS 0x989680 ;  /* 0x009896800000895d */ /* 0x004fea0003900000 */
[----:B------:R-:W2:Y:S02]  /*a4b0*/  @!P0 SYNCS.PHASECHK.TRANS64 P0, [R0+URZ], R3 ;  /* 0x00000003000085a7 */ /* 0x000ea400080010ff */
[----:B--2---:R-:W-:Y:S05]  /*a4c0*/  @!P0 BRA `(.L_x_175) ;  /* 0xfffffffc00f08947 */ /* 0x004fea000383ffff */
[----:B------:R-:W-:Y:S05]  /*a4d0*/  BRA `(.L_x_176) ;  /* 0xffffff9c00847947 */ /* 0x000fea000383ffff */
.L_x_81:
[----:B------:R-:W-:-:S07]  /*a4e0*/  MOV R0, UR5 ;  /* 0x0000000500007c02 */ /* 0x000fce0008000f00 */
.L_x_177:
[----:B-1----:R1:W2:Y:S02]  /*a4f0*/  SYNCS.PHASECHK.TRANS64.TRYWAIT P0, [R0+URZ], R3 ;  /* 0x00000003000075a7 */ /* 0x0022a400080011ff */
[----:B--2---:R-:W-:Y:S05]  /*a500*/  @!P0 NANOSLEEP.SYNCS 0x989680 ;  /* 0x009896800000895d */ /* 0x004fea0003900000 */
[----:B------:R-:W2:Y:S02]  /*a510*/  @!P0 SYNCS.PHASECHK.TRANS64 P0, [R0+URZ], R3 ;  /* 0x00000003000085a7 */ /* 0x000ea400080010ff */
[----:B--2---:R-:W-:Y:S05]  /*a520*/  @!P0 BRA `(.L_x_177) ;  /* 0xfffffffc00f08947 */ /* 0x004fea000383ffff */
[----:B------:R-:W-:Y:S05]  /*a530*/  BRA `(.L_x_178) ;  /* 0xffffff9c00907947 */ /* 0x000fea000383ffff */
.L_x_82:
[----:B------:R-:W-:-:S07]  /*a540*/  MOV R0, UR5 ;  /* 0x0000000500007c02 */ /* 0x000fce0008000f00 */
.L_x_179:
[----:B-1----:R1:W2:Y:S02]  /*a550*/  SYNCS.PHASECHK.TRANS64.TRYWAIT P0, [R0+URZ], R3 ;  /* 0x00000003000075a7 */ /* 0x0022a400080011ff */
[----:B--2---:R-:W-:Y:S05]  /*a560*/  @!P0 NANOSLEEP.SYNCS 0x989680 ;  /* 0x009896800000895d */ /* 0x004fea0003900000 */
[----:B------:R-:W2:Y:S02]  /*a570*/  @!P0 SYNCS.PHASECHK.TRANS64 P0, [R0+URZ], R3 ;  /* 0x00000003000085a7 */ /* 0x000ea400080010ff */
[----:B--2---:R-:W-:Y:S05]  /*a580*/  @!P0 BRA `(.L_x_179) ;  /* 0xfffffffc00f08947 */ /* 0x004fea000383ffff */
[----:B------:R-:W-:Y:S05]  /*a590*/  BRA `(.L_x_180) ;  /* 0xffffff9c009c7947 */ /* 0x000fea000383ffff */
.L_x_85:
[----:B------:R-:W-:-:S07]  /*a5a0*/  MOV R0, UR41 ;  /* 0x0000002900007c02 */ /* 0x000fce0008000f00 */
.L_x_181:
[----:B-1----:R1:W2:Y:S02]  /*a5b0*/  SYNCS.PHASECHK.TRANS64.TRYWAIT P1, [R0+URZ+0x110], R3 ;  /* 0x00011003000075a7 */ /* 0x0022a400080211ff */
[----:B--2---:R-:W-:Y:S05]  /*a5c0*/  @!P1 NANOSLEEP.SYNCS 0x989680 ;  /* 0x009896800000995d */ /* 0x004fea0003900000 */
[----:B------:R-:W2:Y:S02]  /*a5d0*/  @!P1 SYNCS.PHASECHK.TRANS64 P1, [R0+URZ+0x110], R3 ;  /* 0x00011003000095a7 */ /* 0x000ea400080210ff */
[----:B--2---:R-:W-:Y:S05]  /*a5e0*/  @!P1 BRA `(.L_x_181) ;  /* 0xfffffffc00f09947 */ /* 0x004fea000383ffff */
[----:B------:R-:W-:Y:S05]  /*a5f0*/  BRA `(.L_x_182) ;  /* 0xffffff9c00e87947 */ /* 0x000fea000383ffff */
.L_x_90:
[----:B--2---:R2:W3:Y:S02]  /*a600*/  SYNCS.PHASECHK.TRANS64.TRYWAIT P0, [R12+URZ+0x90], R9 ;  /* 0x000090090c0075a7 */ /* 0x0044e400080011ff */
[----:B---3--:R-:W-:Y:S05]  /*a610*/  @!P0 NANOSLEEP.SYNCS 0x989680 ;  /* 0x009896800000895d */ /* 0x008fea0003900000 */
[----:B------:R-:W3:Y:S02]  /*a620*/  @!P0 SYNCS.PHASECHK.TRANS64 P0, [R12+URZ+0x90], R9 ;  /* 0x000090090c0085a7 */ /* 0x000ee400080010ff */
[----:B---3--:R-:W-:Y:S05]  /*a630*/  @!P0 BRA `(.L_x_90) ;  /* 0xfffffffc00f08947 */ /* 0x008fea000383ffff */
[----:B------:R-:W-:Y:S05]  /*a640*/  BRA `(.L_x_183) ;  /* 0xffffffa400107947 */ /* 0x000fea000383ffff */
.L_x_93:
[----:B------:R-:W-:Y:S07]  /*a650*/  MOV R0, UR21 ;  /* 0x0000001500007c02 */ /* 0x000fee0008000f00 */
.L_x_184:
[----:B--2---:R2:W3:Y:S02]  /*a660*/  SYNCS.PHASECHK.TRANS64.TRYWAIT P2, [R0+URZ+0x88], R11 ;  /* 0x0000880b000075a7 */ /* 0x0044e400080411ff */
[----:B---3--:R-:W-:Y:S05]  /*a670*/  @!P2 NANOSLEEP.SYNCS 0x989680 ;  /* 0x009896800000a95d */ /* 0x008fea0003900000 */
[----:B------:R-:W3:Y:S02]  /*a680*/  @!P2 SYNCS.PHASECHK.TRANS64 P2, [R0+URZ+0x88], R11 ;  /* 0x0000880b0000a5a7 */ /* 0x000ee400080410ff */
[----:B---3--:R-:W-:Y:S05]  /*a690*/  @!P2 BRA `(.L_x_184) ;  /* 0xfffffffc00f0a947 */ /* 0x008fea000383ffff */
[----:B------:R-:W-:Y:S05]  /*a6a0*/  BRA `(.L_x_92) ;  /* 0xffffffa800787947 */ /* 0x000fea000383ffff */
.L_x_96:
[----:B--2---:R-:W-:Y:S07]  /*a6b0*/  MOV R0, UR21 ;  /* 0x0000001500007c02 */ /* 0x004fee0008000f00 */
.L_x_185:
[----:B--2---:R2:W3:Y:S02]  /*a6c0*/  SYNCS.PHASECHK.TRANS64.TRYWAIT P0, [R0+URZ+0x60], R9 ;  /* 0x00006009000075a7 */ /* 0x0044e400080011ff */
[----:B---3--:R-:W-:Y:S05]  /*a6d0*/  @!P0 NANOSLEEP.SYNCS 0x989680 ;  /* 0x009896800000895d */ /* 0x008fea0003900000 */
[----:B------:R-:W3:Y:S02]  /*a6e0*/  @!P0 SYNCS.PHASECHK.TRANS64 P0, [R0+URZ+0x60], R9 ;  /* 0x00006009000085a7 */ /* 0x000ee400080010ff */
[----:B---3--:R-:W-:Y:S05]  /*a6f0*/  @!P0 BRA `(.L_x_185) ;  /* 0xfffffffc00f08947 */ /* 0x008fea000383ffff */
[----:B------:R-:W-:Y:S05]  /*a700*/  BRA `(.L_x_186) ;  /* 0xffffffa800d47947 */ /* 0x000fea000383ffff */
.L_x_97:
[----:B------:R-:W-:Y:S07]  /*a710*/  MOV R0, UR21 ;  /* 0x0000001500007c02 */ /* 0x000fee0008000f00 */
.L_x_187:
[----:B--2---:R2:W3:Y:S02]  /*a720*/  SYNCS.PHASECHK.TRANS64.TRYWAIT P0, [R0+URZ+0x68], R9 ;  /* 0x00006809000075a7 */ /* 0x0044e400080011ff */
[----:B---3--:R-:W-:Y:S05]  /*a730*/  @!P0 NANOSLEEP.SYNCS 0x989680 ;  /* 0x009896800000895d */ /* 0x008fea0003900000 */
[----:B------:R-:W3:Y:S02]  /*a740*/  @!P0 SYNCS.PHASECHK.TRANS64 P0, [R0+URZ+0x68], R9 ;  /* 0x00006809000085a7 */ /* 0x000ee400080010ff */
[----:B---3--:R-:W-:Y:S05]  /*a750*/  @!P0 BRA `(.L_x_187) ;  /* 0xfffffffc00f08947 */ /* 0x008fea000383ffff */
[----:B------:R-:W-:Y:S05]  /*a760*/  BRA `(.L_x_188) ;  /* 0xffffffac00107947 */ /* 0x000fea000383ffff */
.L_x_98:
[----:B------:R-:W-:Y:S07]  /*a770*/  MOV R0, UR21 ;  /* 0x0000001500007c02 */ /* 0x000fee0008000f00 */
.L_x_189:
[----:B--2---:R2:W3:Y:S02]  /*a780*/  SYNCS.PHASECHK.TRANS64.TRYWAIT P0, [R0+URZ+0x70], R9 ;  /* 0x00007009000075a7 */ /* 0x0044e400080011ff */
[----:B---3--:R-:W-:Y:S05]  /*a790*/  @!P0 NANOSLEEP.SYNCS 0x989680 ;  /* 0x009896800000895d */ /* 0x008fea0003900000 */
[----:B------:R-:W3:Y:S02]  /*a7a0*/  @!P0 SYNCS.PHASECHK.TRANS64 P0, [R0+URZ+0x70], R9 ;  /* 0x00007009000085a7 */ /* 0x000ee400080010ff */
[----:B---3--:R-:W-:Y:S05]  /*a7b0*/  @!P0 BRA `(.L_x_189) ;  /* 0xfffffffc00f08947 */ /* 0x008fea000383ffff */
[----:B------:R-:W-:Y:S05]  /*a7c0*/  BRA `(.L_x_190) ;  /* 0xffffffac00587947 */ /* 0x000fea000383ffff */
.L_x_99:
[----:B------:R-:W-:Y:S07]  /*a7d0*/  MOV R0, UR21 ;  /* 0x0000001500007c02 */ /* 0x000fee0008000f00 */
.L_x_191:
[----:B--2---:R2:W3:Y:S02]  /*a7e0*/  SYNCS.PHASECHK.TRANS64.TRYWAIT P0, [R0+URZ+0x78], R9 ;  /* 0x00007809000075a7 */ /* 0x0044e400080011ff */
[----:B---3--:R-:W-:Y:S05]  /*a7f0*/  @!P0 NANOSLEEP.SYNCS 0x989680 ;  /* 0x009896800000895d */ /* 0x008fea0003900000 */
[----:B------:R-:W3:Y:S02]  /*a800*/  @!P0 SYNCS.PHASECHK.TRANS64 P0, [R0+URZ+0x78], R9 ;  /* 0x00007809000085a7 */ /* 0x000ee400080010ff */
[----:B---3--:R-:W-:Y:S05]  /*a810*/  @!P0 BRA `(.L_x_191) ;  /* 0xfffffffc00f08947 */ /* 0x008fea000383ffff */
[----:B------:R-:W-:Y:S05]  /*a820*/  BRA `(.L_x_192) ;  /* 0xffffffac009c7947 */ /* 0x000fea000383ffff */
.L_x_101:
[----:B------:R-:W-:-:S07]  /*a830*/  MOV R0, UR21 ;  /* 0x0000001500007c02 */ /* 0x000fce0008000f00 */
.L_x_193:
[----:B---3--:R3:W4:Y:S02]  /*a840*/  SYNCS.PHASECHK.TRANS64.TRYWAIT P0, [R0+URZ+0x60], R3 ;  /* 0x00006003000075a7 */ /* 0x00872400080011ff */
[----:B----4-:R-:W-:Y:S05]  /*a850*/  @!P0 NANOSLEEP.SYNCS 0x989680 ;  /* 0x009896800000895d */ /* 0x010fea0003900000 */
[----:B------:R-:W4:Y:S02]  /*a860*/  @!P0 SYNCS.PHASECHK.TRANS64 P0, [R0+URZ+0x60], R3 ;  /* 0x00006003000085a7 */ /* 0x000f2400080010ff */
[----:B----4-:R-:W-:Y:S05]  /*a870*/  @!P0 BRA `(.L_x_193) ;  /* 0xfffffffc00f08947 */ /* 0x010fea000383ffff */
[----:B------:R-:W-:Y:S05]  /*a880*/  BRA `(.L_x_194) ;  /* 0xffffffb000107947 */ /* 0x000fea000383ffff */
.L_x_102:
[----:B---3--:R-:W-:-:S07]  /*a890*/  MOV R0, UR21 ;  /* 0x0000001500007c02 */ /* 0x008fce0008000f00 */
.L_x_195:
[----:B---3--:R3:W4:Y:S02]  /*a8a0*/  SYNCS.PHASECHK.TRANS64.TRYWAIT P0, [R0+URZ+0x68], R3 ;  /* 0x00006803000075a7 */ /* 0x00872400080011ff */
[----:B----4-:R-:W-:Y:S05]  /*a8b0*/  @!P0 NANOSLEEP.SYNCS 0x989680 ;  /* 0x009896800000895d */ /* 0x010fea0003900000 */
[----:B------:R-:W4:Y:S02]  /*a8c0*/  @!P0 SYNCS.PHASECHK.TRANS64 P0, [R0+URZ+0x68], R3 ;  /* 0x00006803000085a7 */ /* 0x000f2400080010ff */
[----:B----4-:R-:W-:Y:S05]  /*a8d0*/  @!P0 BRA `(.L_x_195) ;  /* 0xfffffffc00f08947 */ /* 0x010fea000383ffff */
[----:B------:R-:W-:Y:S05]  /*a8e0*/  BRA `(.L_x_196) ;  /* 0xffffffb000007947 */ /* 0x000fea000383ffff */
.L_x_103:
[----:B---3--:R-:W-:-:S07]  /*a8f0*/  MOV R0, UR21 ;  /* 0x0000001500007c02 */ /* 0x008fce0008000f00 */
.L_x_197:
[----:B---3--:R3:W4:Y:S02]  /*a900*/  SYNCS.PHASECHK.TRANS64.TRYWAIT P0, [R0+URZ+0x70], R3 ;  /* 0x00007003000075a7 */ /* 0x00872400080011ff */
[----:B----4-:R-:W-:Y:S05]  /*a910*/  @!P0 NANOSLEEP.SYNCS 0x989680 ;  /* 0x009896800000895d */ /* 0x010fea0003900000 */
[----:B------:R-:W4:Y:S02]  /*a920*/  @!P0 SYNCS.PHASECHK.TRANS64 P0, [R0+URZ+0x70], R3 ;  /* 0x00007003000085a7 */ /* 0x000f2400080010ff */
[----:B----4-:R-:W-:Y:S05]  /*a930*/  @!P0 BRA `(.L_x_197) ;  /* 0xfffffffc00f08947 */ /* 0x010fea000383ffff */
[----:B------:R-:W-:Y:S05]  /*a940*/  BRA `(.L_x_198) ;  /* 0xffffffac00f07947 */ /* 0x000fea000383ffff */
.L_x_105:
[----:B-1----:R1:W2:Y:S02]  /*a950*/  SYNCS.PHASECHK.TRANS64.TRYWAIT P0, [R3+URZ+0x90], R0 ;  /* 0x00009000030075a7 */ /* 0x0022a400080011ff */
[----:B--2---:R-:W-:Y:S05]  /*a960*/  @!P0 NANOSLEEP.SYNCS 0x989680 ;  /* 0x009896800000895d */ /* 0x004fea0003900000 */
[----:B------:R-:W2:Y:S02]  /*a970*/  @!P0 SYNCS.PHASECHK.TRANS64 P0, [R3+URZ+0x90], R0 ;  /* 0x00009000030085a7 */ /* 0x000ea400080010ff */
[----:B--2---:R-:W-:Y:S05]  /*a980*/  @!P0 BRA `(.L_x_105) ;  /* 0xfffffffc00f08947 */ /* 0x004fea000383ffff */
[----:B------:R-:W-:Y:S05]  /*a990*/  BRA `(.L_x_199) ;  /* 0xffffffb000b07947 */ /* 0x000fea000383ffff */
.L_x_116:
[----:B-1----:R-:W-:Y:S04]  /*a9a0*/  MOV R2, UR44 ;  /* 0x0000002c00027c02 */ /* 0x002fe80008000f00 */
[----:B------:R1:W2:Y:S03]  /*a9b0*/  SYNCS.PHASECHK.TRANS64.TRYWAIT P1, [R2+URZ+0x40], R3 ;  /* 0x00004003020075a7 */ /* 0x0002a600080211ff */
[----:B--2---:R-:W-:Y:S05]  /*a9c0*/  @!P1 NANOSLEEP.SYNCS 0x989680 ;  /* 0x009896800000995d */ /* 0x004fea0003900000 */
[----:B------:R-:W2:Y:S02]  /*a9d0*/  @!P1 SYNCS.PHASECHK.TRANS64 P1, [R2+URZ+0x40], R3 ;  /* 0x00004003020095a7 */ /* 0x000ea400080210ff */
[----:B--2---:R-:W-:Y:S05]  /*a9e0*/  @!P1 BRA `(.L_x_116) ;  /* 0xfffffffc00ec9947 */ /* 0x004fea000383ffff */
[----:B------:R-:W-:Y:S05]  /*a9f0*/  BRA `(.L_x_115) ;  /* 0xffffffc000207947 */ /* 0x000fea000383ffff */
.L_x_118:
[----:B-1----:R1:W4:Y:S02]  /*aa00*/  SYNCS.PHASECHK.TRANS64.TRYWAIT P0, [R99+URZ+0xb0], R0 ;  /* 0x0000b000630075a7 */ /* 0x00232400080011ff */
[----:B----4-:R-:W-:Y:S05]  /*aa10*/  @!P0 NANOSLEEP.SYNCS 0x989680 ;  /* 0x009896800000895d */ /* 0x010fea0003900000 */
[----:B------:R-:W4:Y:S02]  /*aa20*/  @!P0 SYNCS.PHASECHK.TRANS64 P0, [R99+URZ+0xb0], R0 ;  /* 0x0000b000630085a7 */ /* 0x000f2400080010ff */
[----:B----4-:R-:W-:Y:S05]  /*aa30*/  @!P0 BRA `(.L_x_118) ;  /* 0xfffffffc00f08947 */ /* 0x010fea000383ffff */
[----:B------:R-:W-:Y:S05]  /*aa40*/  BRA `(.L_x_117) ;  /* 0xffffffc000487947 */ /* 0x000fea000383ffff */
.L_x_127:
[----:B---3--:R3:W4:Y:S02]  /*aa50*/  SYNCS.PHASECHK.TRANS64.TRYWAIT P0, [R3+URZ+0x40], R0 ;  /* 0x00004000030075a7 */ /* 0x00872400080011ff */
[----:B----4-:R-:W-:Y:S05]  /*aa60*/  @!P0 NANOSLEEP.SYNCS 0x989680 ;  /* 0x009896800000895d */ /* 0x010fea0003900000 */
[----:B------:R-:W4:Y:S02]  /*aa70*/  @!P0 SYNCS.PHASECHK.TRANS64 P0, [R3+URZ+0x40], R0 ;  /* 0x00004000030085a7 */ /* 0x000f2400080010ff */
[----:B----4-:R-:W-:Y:S05]  /*aa80*/  @!P0 BRA `(.L_x_127) ;  /* 0xfffffffc00f08947 */ /* 0x010fea000383ffff */
[----:B------:R-:W-:Y:S05]  /*aa90*/  BRA `(.L_x_126) ;  /* 0xffffffcc00247947 */ /* 0x000fea000383ffff */
.L_x_135:
[----:B---3--:R3:W4:Y:S02]  /*aaa0*/  SYNCS.PHASECHK.TRANS64.TRYWAIT P0, [R62+URZ+0x40], R5 ;  /* 0x000040053e0075a7 */ /* 0x00872400080011ff */
[----:B----4-:R-:W-:Y:S05]  /*aab0*/  @!P0 NANOSLEEP.SYNCS 0x989680 ;  /* 0x009896800000895d */ /* 0x010fea0003900000 */
[----:B------:R-:W4:Y:S02]  /*aac0*/  @!P0 SYNCS.PHASECHK.TRANS64 P0, [R62+URZ+0x40], R5 ;  /* 0x000040053e0085a7 */ /* 0x000f2400080010ff */
[----:B----4-:R-:W-:Y:S05]  /*aad0*/  @!P0 BRA `(.L_x_135) ;  /* 0xfffffffc00f08947 */ /* 0x010fea000383ffff */
[----:B------:R-:W-:Y:S05]  /*aae0*/  BRA `(.L_x_134) ;  /* 0xffffffd800287947 */ /* 0x000fea000383ffff */
.L_x_143:
[----:B---3--:R3:W4:Y:S02]  /*aaf0*/  SYNCS.PHASECHK.TRANS64.TRYWAIT P0, [R62+URZ+0x40], R5 ;  /* 0x000040053e0075a7 */ /* 0x00872400080011ff */
[----:B----4-:R-:W-:Y:S05]  /*ab00*/  @!P0 NANOSLEEP.SYNCS 0x989680 ;  /* 0x009896800000895d */ /* 0x010fea0003900000 */
[----:B------:R-:W4:Y:S02]  /*ab10*/  @!P0 SYNCS.PHASECHK.TRANS64 P0, [R62+URZ+0x40], R5 ;  /* 0x000040053e0085a7 */ /* 0x000f2400080010ff */
[----:B----4-:R-:W-:Y:S05]  /*ab20*/  @!P0 BRA `(.L_x_143) ;  /* 0xfffffffc00f08947 */ /* 0x010fea000383ffff */
[----:B------:R-:W-:Y:S05]  /*ab30*/  BRA `(.L_x_142) ;  /* 0xffffffe4002c7947 */ /* 0x000fea000383ffff */
        .weak           $__internal_0_$__cuda_sm10x_tcgen05_guardrail_trap_col_being_dealloced_not_returned_by_alloc
        .type           $__internal_0_$__cuda_sm10x_tcgen05_guardrail_trap_col_being_dealloced_not_returned_by_alloc,@function
        .size           $__internal_0_$__cuda_sm10x_tcgen05_guardrail_trap_col_being_dealloced_not_returned_by_alloc,($__internal_1_$__cuda_sm10x_tcgen05_guardrail_trap_phase_invalid_during_alloc - $__internal_0_$__cuda_sm10x_tcgen05_guardrail_trap_col_being_dealloced_not_returned_by_alloc)
$__internal_0_$__cuda_sm10x_tcgen05_guardrail_trap_col_being_dealloced_not_returned_by_alloc:
[----:B------:R-:W-:Y:S05]  /*ab40*/  BPT.TRAP 0x1 ;  /* 0x000000040000795c */ /* 0x000fea0000300000 */
[----:B------:R-:W-:-:S04]  /*ab50*/  HFMA2 R3, -RZ, RZ, 0, 0 ;  /* 0x00000000ff037431 */ /* 0x000fc800000001ff */
[----:B------:R-:W-:Y:S05]  /*ab60*/  RET.REL.NODEC R2 `(_ZN7cutlass13device_kernelINS_4gemm6kernel13GemmUniversalIN4cute5tupleIJiiiiEEENS1_10collective13CollectiveMmaINS1_35MainloopSm100TmaUmmaWarpSpecializedILi4ELi2ELi4ENS5_IJNS4_1CILi2EEESB_NSA_ILi1EEEEEEEENS5_IJNSA_ILi256EEENSA_ILi128EEESG_EEENS_6half_tENS5_IJlSC_lEEESI_SJ_NS4_8TiledMMAINS4_8MMA_AtomIJNS4_26SM100_MMA_F16BF16_2x1SM_SSISI_SI_fLi256ELi128ELNS4_4UMMA5MajorE0ELSO_0ELNSN_7ScaleInE0ELSP_0EEEEEENS4_6LayoutINS5_IJSC_SC_SC_EEENS5_IJNSA_ILi0EEESU_SU_EEEEENS5_IJNS4_10UnderscoreESX_SX_EEEEENS4_28SM100_TMA_2SM_LOAD_MULTICASTENS4_14ComposedLayoutINS4_7SwizzleILi3ELi4ELi3EEENS4_18smem_ptr_flag_bitsILi16EEENSS_INS5_IJNSA_ILi8EEENSA_ILi64EEEEEENS5_IJS17_SC_EEEEEEEvNS4_8identityENS4_18SM100_TMA_2SM_LOADES1B_vS1C_EENS_8epilogue10collective18CollectiveEpilogueINS1F_23Sm100TmaWarpSpecializedILi4ELi2ELi32ELb1ELb0EEEJNS5_IJSG_SG_SG_EEENS5_IJNSS_ISG_SC_EENSS_INSA_ILi32EEESC_EEEEESI_SJ_SI_SJ_NS1F_6fusion15FusionCallbacksIS1J_NS1P_17LinearCombinationISI_fSI_fLNS_15FloatRoundStyleE2EEES1K_S1O_JEEENS4_5SM1004TMEM4LOAD26SM100_TMEM_LOAD_32dp32b32xENS4_13SM90_TMA_LOADENS11_INS12_ILi2ELi4ELi3EEES15_NSS_INS5_IJS16_S1M_EEENS5_IJS1M_SC_EEEEEEENS4_39AutoVectorizingCopyWithAssumedAlignmentILi128EEENS4_14SM90_TMA_STOREES24_S26_S26_EEEvvEEEEvNT_6ParamsE) ;  /* 0xffffff5402247950 */ /* 0x000fea0003c3ffff */
        .weak           $__internal_1_$__cuda_sm10x_tcgen05_guardrail_trap_phase_invalid_during_alloc
        .type           $__internal_1_$__cuda_sm10x_tcgen05_guardrail_trap_phase_invalid_during_alloc,@function
        .size           $__internal_1_$__cuda_sm10x_tcgen05_guardrail_trap_phase_invalid_during_alloc,($__internal_2_$__cuda_sm10x_tcgen05_guardrail_trap_unallocated_columns_being_dealloced - $__internal_1_$__cuda_sm10x_tcgen05_guardrail_trap_phase_invalid_during_alloc)
$__internal_1_$__cuda_sm10x_tcgen05_guardrail_trap_phase_invalid_during_alloc:
[----:B------:R-:W-:Y:S05]  /*ab70*/  BPT.TRAP 0x1 ;  /* 0x000000040000795c */ /* 0x000fea0000300000 */
[----:B------:R-:W-:-:S04]  /*ab80*/  MOV R5, 0x0 ;  /* 0x0000000000057802 */ /* 0x000fc80000000f00 */
[----:B------:R-:W-:Y:S05]  /*ab90*/  RET.REL.NODEC R4 `(_ZN7cutlass13device_kernelINS_4gemm6kernel13GemmUniversalIN4cute5tupleIJiiiiEEENS1_10collective13CollectiveMmaINS1_35MainloopSm100TmaUmmaWarpSpecializedILi4ELi2ELi4ENS5_IJNS4_1CILi2EEESB_NSA_ILi1EEEEEEEENS5_IJNSA_ILi256EEENSA_ILi128EEESG_EEENS_6half_tENS5_IJlSC_lEEESI_SJ_NS4_8TiledMMAINS4_8MMA_AtomIJNS4_26SM100_MMA_F16BF16_2x1SM_SSISI_SI_fLi256ELi128ELNS4_4UMMA5MajorE0ELSO_0ELNSN_7ScaleInE0ELSP_0EEEEEENS4_6LayoutINS5_IJSC_SC_SC_EEENS5_IJNSA_ILi0EEESU_SU_EEEEENS5_IJNS4_10UnderscoreESX_SX_EEEEENS4_28SM100_TMA_2SM_LOAD_MULTICASTENS4_14ComposedLayoutINS4_7SwizzleILi3ELi4ELi3EEENS4_18smem_ptr_flag_bitsILi16EEENSS_INS5_IJNSA_ILi8EEENSA_ILi64EEEEEENS5_IJS17_SC_EEEEEEEvNS4_8identityENS4_18SM100_TMA_2SM_LOADES1B_vS1C_EENS_8epilogue10collective18CollectiveEpilogueINS1F_23Sm100TmaWarpSpecializedILi4ELi2ELi32ELb1ELb0EEEJNS5_IJSG_SG_SG_EEENS5_IJNSS_ISG_SC_EENSS_INSA_ILi32EEESC_EEEEESI_SJ_SI_SJ_NS1F_6fusion15FusionCallbacksIS1J_NS1P_17LinearCombinationISI_fSI_fLNS_15FloatRoundStyleE2EEES1K_S1O_JEEENS4_5SM1004TMEM4LOAD26SM100_TMEM_LOAD_32dp32b32xENS4_13SM90_TMA_LOADENS11_INS12_ILi2ELi4ELi3EEES15_NSS_INS5_IJS16_S1M_EEENS5_IJS1M_SC_EEEEEEENS4_39AutoVectorizingCopyWithAssumedAlignmentILi128EEENS4_14SM90_TMA_STOREES24_S26_S26_EEEvvEEEEvNT_6ParamsE) ;  /* 0xffffff5404187950 */ /* 0x000fea0003c3ffff */
        .weak           $__internal_2_$__cuda_sm10x_tcgen05_guardrail_trap_unallocated_columns_being_dealloced
        .type           $__internal_2_$__cuda_sm10x_tcgen05_guardrail_trap_unallocated_columns_being_dealloced,@function
        .size           $__internal_2_$__cuda_sm10x_tcgen05_guardrail_trap_unallocated_columns_being_dealloced,(.L_x_201 - $__internal_2_$__cuda_sm10x_tcgen05_guardrail_trap_unallocated_columns_being_dealloced)
$__internal_2_$__cuda_sm10x_tcgen05_guardrail_trap_unallocated_columns_being_dealloced:
[----:B------:R-:W-:Y:S05]  /*aba0*/  BPT.TRAP 0x1 ;  /* 0x000000040000795c */ /* 0x000fea0000300000 */
[----:B------:R-:W-:-:S04]  /*abb0*/  HFMA2 R3, -RZ, RZ, 0, 0 ;  /* 0x00000000ff037431 */ /* 0x000fc800000001ff */
[----:B------:R-:W-:Y:S05]  /*abc0*/  RET.REL.NODEC R2 `(_ZN7cutlass13device_kernelINS_4gemm6kernel13GemmUniversalIN4cute5tupleIJiiiiEEENS1_10collective13CollectiveMmaINS1_35MainloopSm100TmaUmmaWarpSpecializedILi4ELi2ELi4ENS5_IJNS4_1CILi2EEESB_NSA_ILi1EEEEEEEENS5_IJNSA_ILi256EEENSA_ILi128EEESG_EEENS_6half_tENS5_IJlSC_lEEESI_SJ_NS4_8TiledMMAINS4_8MMA_AtomIJNS4_26SM100_MMA_F16BF16_2x1SM_SSISI_SI_fLi256ELi128ELNS4_4UMMA5MajorE0ELSO_0ELNSN_7ScaleInE0ELSP_0EEEEEENS4_6LayoutINS5_IJSC_SC_SC_EEENS5_IJNSA_ILi0EEESU_SU_EEEEENS5_IJNS4_10UnderscoreESX_SX_EEEEENS4_28SM100_TMA_2SM_LOAD_MULTICASTENS4_14ComposedLayoutINS4_7SwizzleILi3ELi4ELi3EEENS4_18smem_ptr_flag_bitsILi16EEENSS_INS5_IJNSA_ILi8EEENSA_ILi64EEEEEENS5_IJS17_SC_EEEEEEEvNS4_8identityENS4_18SM100_TMA_2SM_LOADES1B_vS1C_EENS_8epilogue10collective18CollectiveEpilogueINS1F_23Sm100TmaWarpSpecializedILi4ELi2ELi32ELb1ELb0EEEJNS5_IJSG_SG_SG_EEENS5_IJNSS_ISG_SC_EENSS_INSA_ILi32EEESC_EEEEESI_SJ_SI_SJ_NS1F_6fusion15FusionCallbacksIS1J_NS1P_17LinearCombinationISI_fSI_fLNS_15FloatRoundStyleE2EEES1K_S1O_JEEENS4_5SM1004TMEM4LOAD26SM100_TMEM_LOAD_32dp32b32xENS4_13SM90_TMA_LOADENS11_INS12_ILi2ELi4ELi3EEES15_NSS_INS5_IJS16_S1M_EEENS5_IJS1M_SC_EEEEEEENS4_39AutoVectorizingCopyWithAssumedAlignmentILi128EEENS4_14SM90_TMA_STOREES24_S26_S26_EEEvvEEEEvNT_6ParamsE) ;  /* 0xffffff54020c7950 */ /* 0x000fea0003c3ffff */
.L_x_200:
[----:B------:R-:W-:-:S00]  /*abd0*/  BRA `(.L_x_200) ;  /* 0xfffffffc00fc7947 */ /* 0x000fc0000383ffff */
[----:B------:R-:W-:-:S00]  /*abe0*/  NOP ;  /* 0x0000000000007918 */ /* 0x000fc00000000000 */
        /* <DEDUP_REMOVED lines=9> */
.L_x_201:


//--------------------- .nv.global.init           --------------------------
	.section	.nv.global.init,"aw",@progbits
.nv.global.init:
	.type		$str$27,@object
	.size		$str$27,($str$28 - $str$27)
$str$27:
        /*0000*/ 	.byte	0x28, 0x61, 0x64, 0x64, 0x72, 0x65, 0x73, 0x73, 0x20, 0x26, 0x20, 0x6d, 0x61, 0x73, 0x6b, 0x29
        /*0010*/ 	.byte	0x20, 0x3d, 0x3d, 0x20, 0x30, 0x00
	.type		$str$28,@object
	.size		$str$28,($str$26 - $str$28)
$str$28:
        /*0016*/ 	.byte	0x2f, 0x74, 0x6d, 0x70, 0x2f, 0x63, 0x75, 0x74, 0x6c, 0x61, 0x73, 0x73, 0x5f, 0x73, 0x77, 0x65
        /*0026*/ 	.byte	0x65, 0x70, 0x5f, 0x73, 0x72, 0x63, 0x2f, 0x69, 0x6e, 0x63, 0x6c, 0x75, 0x64, 0x65, 0x2f, 0x63
        /*0036*/ 	.byte	0x75, 0x74, 0x65, 0x2f, 0x70, 0x6f, 0x69, 0x6e, 0x74, 0x65, 0x72, 0x5f, 0x66, 0x6c, 0x61, 0x67
        /*0046*/ 	.byte	0x67, 0x65, 0x64, 0x2e, 0x68, 0x70, 0x70, 0x00
	.type		$str$26,@object
	.size		$str$26,($str$25 - $str$26)
$str$26:
        /*004e*/ 	.byte	0x2f, 0x74, 0x6d, 0x70, 0x2f, 0x63, 0x75, 0x74, 0x6c, 0x61, 0x73, 0x73, 0x5f, 0x73, 0x77, 0x65
        /*005e*/ 	.byte	0x65, 0x70, 0x5f, 0x73, 0x72, 0x63, 0x2f, 0x69, 0x6e, 0x63, 0x6c, 0x75, 0x64, 0x65, 0x2f, 0x63
        /*006e*/ 	.byte	0x75, 0x74, 0x65, 0x2f, 0x61, 0x74, 0x6f, 0x6d, 0x2f, 0x63, 0x6f, 0x70, 0x79, 0x5f, 0x74, 0x72
        /*007e*/ 	.byte	0x61, 0x69, 0x74, 0x73, 0x5f, 0x73, 0x6d, 0x31, 0x30, 0x30, 0x2e, 0x68, 0x70, 0x70, 0x00
	.type		$str$25,@object
	.size		$str$25,(__unnamed_1 - $str$25)
$str$25:
        /*008d*/ 	.byte	0x28, 0x28, 0x75, 0x69, 0x6e, 0x74, 0x33, 0x32, 0x5f, 0x74, 0x28, 0x74, 0x68, 0x72, 0x65, 0x61
        /*009d*/ 	.byte	0x64, 0x49, 0x64, 0x78, 0x2e, 0x78, 0x29, 0x20, 0x2f, 0x20, 0x33, 0x32, 0x29, 0x20, 0x25, 0x20
        /*00ad*/ 	.byte	0x34, 0x29, 0x20, 0x3d, 0x3d, 0x20, 0x28, 0x28, 0x28, 0x74, 0x6d, 0x65, 0x6d, 0x5f, 0x61, 0x64
        /*00bd*/ 	.byte	0x64, 0x72, 0x20, 0x3e, 0x3e, 0x20, 0x31, 0x36, 0x29, 0x20, 0x2f, 0x20, 0x33, 0x32, 0x29, 0x20
        /*00cd*/ 	.byte	0x25, 0x20, 0x34, 0x29, 0x00
	.type		__unnamed_1,@object
	.size		__unnamed_1,(__unnamed_2 - __unnamed_1)
__unnamed_1:
        /*00d2*/ 	.byte	0x61, 0x75, 0x74, 0x6f, 0x20, 0x63, 0x75, 0x74, 0x65, 0x3a, 0x3a, 0x61, 0x73, 0x5f, 0x70, 0x6f
        /* <DEDUP_REMOVED lines=24> */
        /*0262*/ 	.byte	0x3e, 0x3e, 0x3e, 0x3e, 0x5d, 0x00
	.type		__unnamed_2,@object
	.size		__unnamed_2,(.L_2 - __unnamed_2)
__unnamed_2:
        /* <DEDUP_REMOVED lines=42> */
        /*0508*/ 	.byte	0x3e, 0x3e, 0x5d, 0x00
.L_2:


//--------------------- .nv.shared._ZN7cutlass13device_kernelINS_4gemm6kernel13GemmUniversalIN4cute5tupleIJiiiiEEENS1_10collective13CollectiveMmaINS1_35MainloopSm100TmaUmmaWarpSpecializedILi4ELi2ELi4ENS5_IJNS4_1CILi2EEESB_NSA_ILi1EEEEEEEENS5_IJNSA_ILi256EEENSA_ILi128EEESG_EEENS_6half_tENS5_IJlSC_lEEESI_SJ_NS4_8TiledMMAINS4_8MMA_AtomIJNS4_26SM100_MMA_F16BF16_2x1SM_SSISI_SI_fLi256ELi128ELNS4_4UMMA5MajorE0ELSO_0ELNSN_7ScaleInE0ELSP_0EEEEEENS4_6LayoutINS5_IJSC_SC_SC_EEENS5_IJNSA_ILi0EEESU_SU_EEEEENS5_IJNS4_10UnderscoreESX_SX_EEEEENS4_28SM100_TMA_2SM_LOAD_MULTICASTENS4_14ComposedLayoutINS4_7SwizzleILi3ELi4ELi3EEENS4_18smem_ptr_flag_bitsILi16EEENSS_INS5_IJNSA_ILi8EEENSA_ILi64EEEEEENS5_IJS17_SC_EEEEEEEvNS4_8identityENS4_18SM100_TMA_2SM_LOADES1B_vS1C_EENS_8epilogue10collective18CollectiveEpilogueINS1F_23Sm100TmaWarpSpecializedILi4ELi2ELi32ELb1ELb0EEEJNS5_IJSG_SG_SG_EEENS5_IJNSS_ISG_SC_EENSS_INSA_ILi32EEESC_EEEEESI_SJ_SI_SJ_NS1F_6fusion15FusionCallbacksIS1J_NS1P_17LinearCombinationISI_fSI_fLNS_15FloatRoundStyleE2EEES1K_S1O_JEEENS4_5SM1004TMEM4LOAD26SM100_TMEM_LOAD_32dp32b32xENS4_13SM90_TMA_LOADENS11_INS12_ILi2ELi4ELi3EEES15_NSS_INS5_IJS16_S1M_EEENS5_IJS1M_SC_EEEEEEENS4_39AutoVectorizingCopyWithAssumedAlignmentILi128EEENS4_14SM90_TMA_STOREES24_S26_S26_EEEvvEEEEvNT_6ParamsE --------------------------
	.section	.nv.shared._ZN7cutlass13device_kernelINS_4gemm6kernel13GemmUniversalIN4cute5tupleIJiiiiEEENS1_10collective13CollectiveMmaINS1_35MainloopSm100TmaUmmaWarpSpecializedILi4ELi2ELi4ENS5_IJNS4_1CILi2EEESB_NSA_ILi1EEEEEEEENS5_IJNSA_ILi256EEENSA_ILi128EEESG_EEENS_6half_tENS5_IJlSC_lEEESI_SJ_NS4_8TiledMMAINS4_8MMA_AtomIJNS4_26SM100_MMA_F16BF16_2x1SM_SSISI_SI_fLi256ELi128ELNS4_4UMMA5MajorE0ELSO_0ELNSN_7ScaleInE0ELSP_0EEEEEENS4_6LayoutINS5_IJSC_SC_SC_EEENS5_IJNSA_ILi0EEESU_SU_EEEEENS5_IJNS4_10UnderscoreESX_SX_EEEEENS4_28SM100_TMA_2SM_LOAD_MULTICASTENS4_14ComposedLayoutINS4_7SwizzleILi3ELi4ELi3EEENS4_18smem_ptr_flag_bitsILi16EEENSS_INS5_IJNSA_ILi8EEENSA_ILi64EEEEEENS5_IJS17_SC_EEEEEEEvNS4_8identityENS4_18SM100_TMA_2SM_LOADES1B_vS1C_EENS_8epilogue10collective18CollectiveEpilogueINS1F_23Sm100TmaWarpSpecializedILi4ELi2ELi32ELb1ELb0EEEJNS5_IJSG_SG_SG_EEENS5_IJNSS_ISG_SC_EENSS_INSA_ILi32EEESC_EEEEESI_SJ_SI_SJ_NS1F_6fusion15FusionCallbacksIS1J_NS1P_17LinearCombinationISI_fSI_fLNS_15FloatRoundStyleE2EEES1K_S1O_JEEENS4_5SM1004TMEM4LOAD26SM100_TMEM_LOAD_32dp32b32xENS4_13SM90_TMA_LOADENS11_INS12_ILi2ELi4ELi3EEES15_NSS_INS5_IJS16_S1M_EEENS5_IJS1M_SC_EEEEEEENS4_39AutoVectorizingCopyWithAssumedAlignmentILi128EEENS4_14SM90_TMA_STOREES24_S26_S26_EEEvvEEEEvNT_6ParamsE,"aw",@nobits
	.sectionflags	@""
	.align	16
	.zero		1024


//--------------------- .nv.shared.reserved.0     --------------------------
	.section	.nv.shared.reserved.0,"aw",@nobits
	.weak		__nv_reservedSMEM_offset_0_alias
	.size		__nv_reservedSMEM_offset_0_alias, 0, 64
	.other		__nv_reservedSMEM_offset_0_alias,@"STO_CUDA_RESERVED_SHARED STV_DEFAULT"
__nv_reservedSMEM_offset_0_alias:
	.zero		0
.nv.shared.reserved.0:
	.zero		64
	.weak		__nv_reservedSMEM_tcgen05_partition
	.type		__nv_reservedSMEM_tcgen05_partition,@object
	.size		__nv_reservedSMEM_tcgen05_partition,(.L_0 - __nv_reservedSMEM_tcgen05_partition)
__nv_reservedSMEM_tcgen05_partition:
	.zero		32
.L_0:


//--------------------- .nv.global                --------------------------
	.section	.nv.global,"aw",@nobits
.nv.global:
	.type		_ZN39_INTERNAL_d531a5a1_4_k_cu_6ee77cfd_64634cute1_E,@object
	.size		_ZN39_INTERNAL_d531a5a1_4_k_cu_6ee77cfd_64634cute1_E,(_ZN39_INTERNAL_d531a5a1_4_k_cu_6ee77cfd_64634cuda3std3__45__cpo6cbeginE - _ZN39_INTERNAL_d531a5a1_4_k_cu_6ee77cfd_64634cute1_E)
_ZN39_INTERNAL_d531a5a1_4_k_cu_6ee77cfd_64634cute1_E:
	.zero		1
	.type		_ZN39_INTERNAL_d531a5a1_4_k_cu_6ee77cfd_64634cuda3std3__45__cpo6cbeginE,@object
	.size		_ZN39_INTERNAL_d531a5a1_4_k_cu_6ee77cfd_64634cuda3std3__45__cpo6cbeginE,(_ZN39_INTERNAL_d531a5a1_4_k_cu_6ee77cfd_64634cuda3std3__48in_placeE - _ZN39_INTERNAL_d531a5a1_4_k_cu_6ee77cfd_64634cuda3std3__45__cpo6cbeginE)
_ZN39_INTERNAL_d531a5a1_4_k_cu_6ee77cfd_64634cuda3std3__45__cpo6cbeginE:
	.zero		1
	.type		_ZN39_INTERNAL_d531a5a1_4_k_cu_6ee77cfd_64634cuda3std3__48in_placeE,@object
	.size		_ZN39_INTERNAL_d531a5a1_4_k_cu_6ee77cfd_64634cuda3std3__48in_placeE,(_ZN39_INTERNAL_d531a5a1_4_k_cu_6ee77cfd_64634cuda3std6ranges3__45__cpo9iter_moveE - _ZN39_INTERNAL_d531a5a1_4_k_cu_6ee77cfd_64634cuda3std3__48in_placeE)
_ZN39_INTERNAL_d531a5a1_4_k_cu_6ee77cfd_64634cuda3std3__48in_placeE:
	.zero		1
	.type		_ZN39_INTERNAL_d531a5a1_4_k_cu_6ee77cfd_64634cuda3std6ranges3__45__cpo9iter_moveE,@object
	.size		_ZN39_INTERNAL_d531a5a1_4_k_cu_6ee77cfd_64634cuda3std6ranges3__45__cpo9iter_moveE,(_ZN39_INTERNAL_d531a5a1_4_k_cu_6ee77cfd_64634cuda3std3__45__cpo5beginE - _ZN39_INTERNAL_d531a5a1_4_k_cu_6ee77cfd_64634cuda3std6ranges3__45__cpo9iter_moveE)
_ZN39_INTERNAL_d531a5a1_4_k_cu_6ee77cfd_64634cuda3std6ranges3__45__cpo9iter_moveE:
	.zero		1
	.type		_ZN39_INTERNAL_d531a5a1_4_k_cu_6ee77cfd_64634cuda3std3__45__cpo5beginE,@object
	.size		_ZN39_INTERNAL_d531a5a1_4_k_cu_6ee77cfd_64634cuda3std3__45__cpo5beginE,(_ZN39_INTERNAL_d531a5a1_4_k_cu_6ee77cfd_64634cuda3std3__441_GLOBAL__N__d531a5a1_4_k_cu_6ee77cfd_64636ignoreE - _ZN39_INTERNAL_d531a5a1_4_k_cu_6ee77cfd_64634cuda3std3__45__cpo5beginE)
_ZN39_INTERNAL_d531a5a1_4_k_cu_6ee77cfd_64634cuda3std3__45__cpo5beginE:
	.zero		1
	.type		_ZN39_INTERNAL_d531a5a1_4_k_cu_6ee77cfd_64634cuda3std3__441_GLOBAL__N__d531a5a1_4_k_cu_6ee77cfd_64636ignoreE,@object
	.size		_ZN39_INTERNAL_d531a5a1_4_k_cu_6ee77cfd_64634cuda3std3__441_GLOBAL__N__d531a5a1_4_k_cu_6ee77cfd_64636ignoreE,(_ZN39_INTERNAL_d531a5a1_4_k_cu_6ee77cfd_64634cute7productE - _ZN39_INTERNAL_d531a5a1_4_k_cu_6ee77cfd_64634cuda3std3__441_GLOBAL__N__d531a5a1_4_k_cu_6ee77cfd_64636ignoreE)
_ZN39_INTERNAL_d531a5a1_4_k_cu_6ee77cfd_64634cuda3std3__441_GLOBAL__N__d531a5a1_4_k_cu_6ee77cfd_64636ignoreE:
	.zero		1
	.type		_ZN39_INTERNAL_d531a5a1_4_k_cu_6ee77cfd_64634cute7productE,@object
	.size		_ZN39_INTERNAL_d531a5a1_4_k_cu_6ee77cfd_64634cute7productE,(_ZN39_INTERNAL_d531a5a1_4_k_cu_6ee77cfd_64634cuda3std3__45__cpo3endE - _ZN39_INTERNAL_d531a5a1_4_k_cu_6ee77cfd_64634cute7productE)
_ZN39_INTERNAL_d531a5a1_4_k_cu_6ee77cfd_64634cute7productE:
	.zero		1
	.type		_ZN39_INTERNAL_d531a5a1_4_k_cu_6ee77cfd_64634cuda3std3__45__cpo3endE,@object
	.size		_ZN39_INTERNAL_d531a5a1_4_k_cu_6ee77cfd_64634cuda3std3__45__cpo3endE,(_ZN39_INTERNAL_d531a5a1_4_k_cu_6ee77cfd_64634cuda3std3__419piecewise_constructE - _ZN39_INTERNAL_d531a5a1_4_k_cu_6ee77cfd_64634cuda3std3__45__cpo3endE)
_ZN39_INTERNAL_d531a5a1_4_k_cu_6ee77cfd_64634cuda3std3__45__cpo3endE:
	.zero		1
	.type		_ZN39_INTERNAL_d531a5a1_4_k_cu_6ee77cfd_64634cuda3std3__419piecewise_constructE,@object
	.size		_ZN39_INTERNAL_d531a5a1_4_k_cu_6ee77cfd_64634cuda3std3__419piecewise_constructE,(_ZN39_INTERNAL_d531a5a1_4_k_cu_6ee77cfd_64634cuda3std3__45__cpo4cendE - _ZN39_INTERNAL_d531a5a1_4_k_cu_6ee77cfd_64634cuda3std3__419piecewise_constructE)
_ZN39_INTERNAL_d531a5a1_4_k_cu_6ee77cfd_64634cuda3std3__419piecewise_constructE:
	.zero		1
	.type		_ZN39_INTERNAL_d531a5a1_4_k_cu_6ee77cfd_64634cuda3std3__45__cpo4cendE,@object
	.size		_ZN39_INTERNAL_d531a5a1_4_k_cu_6ee77cfd_64634cuda3std3__45__cpo4cendE,(_ZN39_INTERNAL_d531a5a1_4_k_cu_6ee77cfd_64634cuda3std6ranges3__45__cpo4swapE - _ZN39_INTERNAL_d531a5a1_4_k_cu_6ee77cfd_64634cuda3std3__45__cpo4cendE)
_ZN39_INTERNAL_d531a5a1_4_k_cu_6ee77cfd_64634cuda3std3__45__cpo4cendE:
	.zero		1
	.type		_ZN39_INTERNAL_d531a5a1_4_k_cu_6ee77cfd_64634cuda3std6ranges3__45__cpo4swapE,@object
	.size		_ZN39_INTERNAL_d531a5a1_4_k_cu_6ee77cfd_64634cuda3std6ranges3__45__cpo4swapE,(.L_10 - _ZN39_INTERNAL_d531a5a1_4_k_cu_6ee77cfd_64634cuda3std6ranges3__45__cpo4swapE)
_ZN39_INTERNAL_d531a5a1_4_k_cu_6ee77cfd_64634cuda3std6ranges3__45__cpo4swapE:
	.zero		1
.L_10:


//--------------------- .nv.constant0._ZN7cutlass13device_kernelINS_4gemm6kernel13GemmUniversalIN4cute5tupleIJiiiiEEENS1_10collective13CollectiveMmaINS1_35MainloopSm100TmaUmmaWarpSpecializedILi4ELi2ELi4ENS5_IJNS4_1CILi2EEESB_NSA_ILi1EEEEEEEENS5_IJNSA_ILi256EEENSA_ILi128EEESG_EEENS_6half_tENS5_IJlSC_lEEESI_SJ_NS4_8TiledMMAINS4_8MMA_AtomIJNS4_26SM100_MMA_F16BF16_2x1SM_SSISI_SI_fLi256ELi128ELNS4_4UMMA5MajorE0ELSO_0ELNSN_7ScaleInE0ELSP_0EEEEEENS4_6LayoutINS5_IJSC_SC_SC_EEENS5_IJNSA_ILi0EEESU_SU_EEEEENS5_IJNS4_10UnderscoreESX_SX_EEEEENS4_28SM100_TMA_2SM_LOAD_MULTICASTENS4_14ComposedLayoutINS4_7SwizzleILi3ELi4ELi3EEENS4_18smem_ptr_flag_bitsILi16EEENSS_INS5_IJNSA_ILi8EEENSA_ILi64EEEEEENS5_IJS17_SC_EEEEEEEvNS4_8identityENS4_18SM100_TMA_2SM_LOADES1B_vS1C_EENS_8epilogue10collective18CollectiveEpilogueINS1F_23Sm100TmaWarpSpecializedILi4ELi2ELi32ELb1ELb0EEEJNS5_IJSG_SG_SG_EEENS5_IJNSS_ISG_SC_EENSS_INSA_ILi32EEESC_EEEEESI_SJ_SI_SJ_NS1F_6fusion15FusionCallbacksIS1J_NS1P_17LinearCombinationISI_fSI_fLNS_15FloatRoundStyleE2EEES1K_S1O_JEEENS4_5SM1004TMEM4LOAD26SM100_TMEM_LOAD_32dp32b32xENS4_13SM90_TMA_LOADENS11_INS12_ILi2ELi4ELi3EEES15_NSS_INS5_IJS16_S1M_EEENS5_IJS1M_SC_EEEEEEENS4_39AutoVectorizingCopyWithAssumedAlignmentILi128EEENS4_14SM90_TMA_STOREES24_S26_S26_EEEvvEEEEvNT_6ParamsE --------------------------
	.section	.nv.constant0._ZN7cutlass13device_kernelINS_4gemm6kernel13GemmUniversalIN4cute5tupleIJiiiiEEENS1_10collective13CollectiveMmaINS1_35MainloopSm100TmaUmmaWarpSpecializedILi4ELi2ELi4ENS5_IJNS4_1CILi2EEESB_NSA_ILi1EEEEEEEENS5_IJNSA_ILi256EEENSA_ILi128EEESG_EEENS_6half_tENS5_IJlSC_lEEESI_SJ_NS4_8TiledMMAINS4_8MMA_AtomIJNS4_26SM100_MMA_F16BF16_2x1SM_SSISI_SI_fLi256ELi128ELNS4_4UMMA5MajorE0ELSO_0ELNSN_7ScaleInE0ELSP_0EEEEEENS4_6LayoutINS5_IJSC_SC_SC_EEENS5_IJNSA_ILi0EEESU_SU_EEEEENS5_IJNS4_10UnderscoreESX_SX_EEEEENS4_28SM100_TMA_2SM_LOAD_MULTICASTENS4_14ComposedLayoutINS4_7SwizzleILi3ELi4ELi3EEENS4_18smem_ptr_flag_bitsILi16EEENSS_INS5_IJNSA_ILi8EEENSA_ILi64EEEEEENS5_IJS17_SC_EEEEEEEvNS4_8identityENS4_18SM100_TMA_2SM_LOADES1B_vS1C_EENS_8epilogue10collective18CollectiveEpilogueINS1F_23Sm100TmaWarpSpecializedILi4ELi2ELi32ELb1ELb0EEEJNS5_IJSG_SG_SG_EEENS5_IJNSS_ISG_SC_EENSS_INSA_ILi32EEESC_EEEEESI_SJ_SI_SJ_NS1F_6fusion15FusionCallbacksIS1J_NS1P_17LinearCombinationISI_fSI_fLNS_15FloatRoundStyleE2EEES1K_S1O_JEEENS4_5SM1004TMEM4LOAD26SM100_TMEM_LOAD_32dp32b32xENS4_13SM90_TMA_LOADENS11_INS12_ILi2ELi4ELi3EEES15_NSS_INS5_IJS16_S1M_EEENS5_IJS1M_SC_EEEEEEENS4_39AutoVectorizingCopyWithAssumedAlignmentILi128EEENS4_14SM90_TMA_STOREES24_S26_S26_EEEvvEEEEvNT_6ParamsE,"a",@progbits
	.sectionflags	@""
	.align	4
.nv.constant0._ZN7cutlass13device_kernelINS_4gemm6kernel13GemmUniversalIN4cute5tupleIJiiiiEEENS1_10collective13CollectiveMmaINS1_35MainloopSm100TmaUmmaWarpSpecializedILi4ELi2ELi4ENS5_IJNS4_1CILi2EEESB_NSA_ILi1EEEEEEEENS5_IJNSA_ILi256EEENSA_ILi128EEESG_EEENS_6half_tENS5_IJlSC_lEEESI_SJ_NS4_8TiledMMAINS4_8MMA_AtomIJNS4_26SM100_MMA_F16BF16_2x1SM_SSISI_SI_fLi256ELi128ELNS4_4UMMA5MajorE0ELSO_0ELNSN_7ScaleInE0ELSP_0EEEEEENS4_6LayoutINS5_IJSC_SC_SC_EEENS5_IJNSA_ILi0EEESU_SU_EEEEENS5_IJNS4_10UnderscoreESX_SX_EEEEENS4_28SM100_TMA_2SM_LOAD_MULTICASTENS4_14ComposedLayoutINS4_7SwizzleILi3ELi4ELi3EEENS4_18smem_ptr_flag_bitsILi16EEENSS_INS5_IJNSA_ILi8EEENSA_ILi64EEEEEENS5_IJS17_SC_EEEEEEEvNS4_8identityENS4_18SM100_TMA_2SM_LOADES1B_vS1C_EENS_8epilogue10collective18CollectiveEpilogueINS1F_23Sm100TmaWarpSpecializedILi4ELi2ELi32ELb1ELb0EEEJNS5_IJSG_SG_SG_EEENS5_IJNSS_ISG_SC_EENSS_INSA_ILi32EEESC_EEEEESI_SJ_SI_SJ_NS1F_6fusion15FusionCallbacksIS1J_NS1P_17LinearCombinationISI_fSI_fLNS_15FloatRoundStyleE2EEES1K_S1O_JEEENS4_5SM1004TMEM4LOAD26SM100_TMEM_LOAD_32dp32b32xENS4_13SM90_TMA_LOADENS11_INS12_ILi2ELi4ELi3EEES15_NSS_INS5_IJS16_S1M_EEENS5_IJS1M_SC_EEEEEEENS4_39AutoVectorizingCopyWithAssumedAlignmentILi128EEENS4_14SM90_TMA_STOREES24_S26_S26_EEEvvEEEEvNT_6ParamsE:
	.zero		2944


//--------------------- SYMBOLS --------------------------

	.type		.nv.reservedSmem.offset0,@object
	.size		.nv.reservedSmem.offset0,0x4
	.type		.nv.reservedSmem.cap,@object
	.size		.nv.reservedSmem.cap,0x4
	.type		__assertfail,@function
